// auto-generated by cutlass_sweep.gemm — config: {"arch": "sm_100", "cluster_m": 1, "cluster_n": 2, "dtype": "tf32", "dtype_b": "tf32", "layout": "nt", "stages": 0, "tile_k": 128, "tile_m": 64, "tile_n": 128}
#include "cutlass/cutlass.h"
#include "cutlass/gemm/collective/collective_builder.hpp"
#include "cutlass/gemm/device/gemm_universal_adapter.h"
#include "cutlass/gemm/kernel/gemm_universal.hpp"
#include "cutlass/epilogue/collective/collective_builder.hpp"

using ElemA = cutlass::tfloat32_t;
using ElemB = cutlass::tfloat32_t;
using ElemCD = cutlass::tfloat32_t;
using Acc  = float;
using TileShape    = cute::Shape<cute::_64, cute::_128, cute::_128>;
using ClusterShape = cute::Shape<cute::_1, cute::_2, cute::_1>;

using CollectiveEpilogue = typename cutlass::epilogue::collective::CollectiveBuilder<
    cutlass::arch::Sm100, cutlass::arch::OpClassTensorOp,
    TileShape, ClusterShape,
    cutlass::epilogue::collective::EpilogueTileAuto,
    Acc, Acc,
    ElemCD, cutlass::layout::RowMajor, 128 / cutlass::sizeof_bits<ElemCD>::value,
    ElemCD, cutlass::layout::RowMajor, 128 / cutlass::sizeof_bits<ElemCD>::value,
    cutlass::epilogue::collective::EpilogueScheduleAuto
  >::CollectiveOp;

using CollectiveMainloop = typename cutlass::gemm::collective::CollectiveBuilder<
    cutlass::arch::Sm100, cutlass::arch::OpClassTensorOp,
    ElemA, cutlass::layout::RowMajor, 128 / cutlass::sizeof_bits<ElemA>::value,
    ElemB, cutlass::layout::ColumnMajor, 128 / cutlass::sizeof_bits<ElemB>::value,
    Acc,
    TileShape, ClusterShape,
    cutlass::gemm::collective::StageCountAutoCarveout<static_cast<int>(sizeof(typename CollectiveEpilogue::SharedStorage))>,
    cutlass::gemm::collective::KernelScheduleAuto
  >::CollectiveOp;

using GemmKernel = cutlass::gemm::kernel::GemmUniversal<
    cute::Shape<int,int,int,int>,
    CollectiveMainloop,
    CollectiveEpilogue
>;
using Gemm = cutlass::gemm::device::GemmUniversalAdapter<GemmKernel>;

// Force the device kernel symbol into the cubin without needing a host main.
auto* _anchor = &cutlass::device_kernel<GemmKernel>;


// ===== COMPILED SASS (sm_100a) =====

	.target	sm_100a

	.elftype	@"ET_EXEC"


//--------------------- .note.nv.tkinfo           --------------------------
	.section	.note.nv.tkinfo,"",@"SHT_NOTE"
	.sectionflags	@"SHF_NOTE_NV_TKINFO"
	.tkinfo
        /*0018*/ 	.word	0x00000002
        /*0030*/ 	.string	""
        /*0030*/ 	.string	"ptxas"
        /*0030*/ 	.string	"Cuda compilation tools, release 13.0, V13.0.88"
        /*0030*/ 	.string	"Build cuda_13.0.r13.0/compiler.36424714_0"
        /*0030*/ 	.string	"-arch sm_100a -m 64 "



//--------------------- .note.nv.cuinfo           --------------------------
	.section	.note.nv.cuinfo,"",@"SHT_NOTE"
	.sectionflags	@"SHF_NOTE_NV_CUINFO"
        /*0018*/ 	.short	0x0002
        /*001a*/ 	.short	0x0064
        /*001c*/ 	.short	0x0082
	.zero		2


//--------------------- .nv.info                  --------------------------
	.section	.nv.info,"",@"SHT_CUDA_INFO"
	.align	4


	//----- nvinfo : EIATTR_REGCOUNT
	.align		4
        /*0000*/ 	.byte	0x04, 0x2f
        /*0002*/ 	.short	(.L_19 - .L_18)
	.align		4
.L_18:
        /*0004*/ 	.word	index@(_ZN7cutlass13device_kernelINS_4gemm6kernel13GemmUniversalIN4cute5tupleIJiiiiEEENS1_10collective13CollectiveMmaINS1_35MainloopSm100TmaUmmaWarpSpecializedILi2ELi2ELi4ENS5_IJNS4_1CILi1EEENSA_ILi2EEESB_EEEEENS5_IJNSA_ILi64EEENSA_ILi128EEESG_EEENS_10tfloat32_tENS5_IJlSB_lEEESI_SJ_NS4_8TiledMMAINS4_8MMA_AtomIJNS4_17SM100_MMA_TF32_SSISI_SI_fLi64ELi128ELNS4_4UMMA5MajorE0ELSO_0ELNSN_7ScaleInE0ELSP_0EEEEEENS4_6LayoutINS5_IJSB_SB_SB_EEENS5_IJNSA_ILi0EEESU_SU_EEEEENS5_IJNS4_10UnderscoreESX_SX_EEEEENS4_23SM90_TMA_LOAD_MULTICASTENS4_14ComposedLayoutINS4_7SwizzleILi3ELi4ELi3EEENS4_18smem_ptr_flag_bitsILi32EEENSS_INS5_IJNSA_ILi8EEENSA_ILi32EEEEEENS5_IJS17_SB_EEEEEEEvNS4_8identityENS4_13SM90_TMA_LOADES1B_vS1C_EENS_8epilogue10collective18CollectiveEpilogueINS1F_23Sm100TmaWarpSpecializedILi4ELi2ELi16ELb1ELb0EEEJSH_NS5_IJNSS_ISF_SB_EENSS_IS17_SB_EEEEESI_SJ_SI_SJ_NS1F_6fusion15FusionCallbacksIS1J_NS1N_17LinearCombinationISI_fSI_fLNS_15FloatRoundStyleE2EEESH_S1M_JEEENS4_5SM1004TMEM4LOAD26SM100_TMEM_LOAD_16dp128b8xES1D_S1B_NS4_17SM75_U32x4_LDSM_NENS4_14SM90_TMA_STOREES1B_NS4_17SM90_U32x4_STSM_NENS4_39AutoVectorizingCopyWithAssumedAlignmentILi128EEEEEEvvEEEEvNT_6ParamsE)
        /*0008*/ 	.word	0x00000050


	//----- nvinfo : EIATTR_FRAME_SIZE
	.align		4
.L_19:
        /*000c*/ 	.byte	0x04, 0x11
        /*000e*/ 	.short	(.L_21 - .L_20)
	.align		4
.L_20:
        /*0010*/ 	.word	index@($__internal_2_$__cuda_sm10x_tcgen05_guardrail_trap_unallocated_columns_being_dealloced)
        /*0014*/ 	.word	0x00000000


	//----- nvinfo : EIATTR_FRAME_SIZE
	.align		4
.L_21:
        /*0018*/ 	.byte	0x04, 0x11
        /*001a*/ 	.short	(.L_23 - .L_22)
	.align		4
.L_22:
        /*001c*/ 	.word	index@($__internal_1_$__cuda_sm10x_tcgen05_guardrail_trap_phase_invalid_during_alloc)
        /*0020*/ 	.word	0x00000000


	//----- nvinfo : EIATTR_FRAME_SIZE
	.align		4
.L_23:
        /*0024*/ 	.byte	0x04, 0x11
        /*0026*/ 	.short	(.L_25 - .L_24)
	.align		4
.L_24:
        /*0028*/ 	.word	index@($__internal_0_$__cuda_sm10x_tcgen05_guardrail_trap_col_being_dealloced_not_returned_by_alloc)
        /*002c*/ 	.word	0x00000000


	//----- nvinfo : EIATTR_FRAME_SIZE
	.align		4
.L_25:
        /*0030*/ 	.byte	0x04, 0x11
        /*0032*/ 	.short	(.L_27 - .L_26)
	.align		4
.L_26:
        /*0034*/ 	.word	index@(_ZN7cutlass13device_kernelINS_4gemm6kernel13GemmUniversalIN4cute5tupleIJiiiiEEENS1_10collective13CollectiveMmaINS1_35MainloopSm100TmaUmmaWarpSpecializedILi2ELi2ELi4ENS5_IJNS4_1CILi1EEENSA_ILi2EEESB_EEEEENS5_IJNSA_ILi64EEENSA_ILi128EEESG_EEENS_10tfloat32_tENS5_IJlSB_lEEESI_SJ_NS4_8TiledMMAINS4_8MMA_AtomIJNS4_17SM100_MMA_TF32_SSISI_SI_fLi64ELi128ELNS4_4UMMA5MajorE0ELSO_0ELNSN_7ScaleInE0ELSP_0EEEEEENS4_6LayoutINS5_IJSB_SB_SB_EEENS5_IJNSA_ILi0EEESU_SU_EEEEENS5_IJNS4_10UnderscoreESX_SX_EEEEENS4_23SM90_TMA_LOAD_MULTICASTENS4_14ComposedLayoutINS4_7SwizzleILi3ELi4ELi3EEENS4_18smem_ptr_flag_bitsILi32EEENSS_INS5_IJNSA_ILi8EEENSA_ILi32EEEEEENS5_IJS17_SB_EEEEEEEvNS4_8identityENS4_13SM90_TMA_LOADES1B_vS1C_EENS_8epilogue10collective18CollectiveEpilogueINS1F_23Sm100TmaWarpSpecializedILi4ELi2ELi16ELb1ELb0EEEJSH_NS5_IJNSS_ISF_SB_EENSS_IS17_SB_EEEEESI_SJ_SI_SJ_NS1F_6fusion15FusionCallbacksIS1J_NS1N_17LinearCombinationISI_fSI_fLNS_15FloatRoundStyleE2EEESH_S1M_JEEENS4_5SM1004TMEM4LOAD26SM100_TMEM_LOAD_16dp128b8xES1D_S1B_NS4_17SM75_U32x4_LDSM_NENS4_14SM90_TMA_STOREES1B_NS4_17SM90_U32x4_STSM_NENS4_39AutoVectorizingCopyWithAssumedAlignmentILi128EEEEEEvvEEEEvNT_6ParamsE)
        /*0038*/ 	.word	0x00000000


	//----- nvinfo : EIATTR_MIN_STACK_SIZE
	.align		4
.L_27:
        /*003c*/ 	.byte	0x04, 0x12
        /*003e*/ 	.short	(.L_29 - .L_28)
	.align		4
.L_28:
        /*0040*/ 	.word	index@(_ZN7cutlass13device_kernelINS_4gemm6kernel13GemmUniversalIN4cute5tupleIJiiiiEEENS1_10collective13CollectiveMmaINS1_35MainloopSm100TmaUmmaWarpSpecializedILi2ELi2ELi4ENS5_IJNS4_1CILi1EEENSA_ILi2EEESB_EEEEENS5_IJNSA_ILi64EEENSA_ILi128EEESG_EEENS_10tfloat32_tENS5_IJlSB_lEEESI_SJ_NS4_8TiledMMAINS4_8MMA_AtomIJNS4_17SM100_MMA_TF32_SSISI_SI_fLi64ELi128ELNS4_4UMMA5MajorE0ELSO_0ELNSN_7ScaleInE0ELSP_0EEEEEENS4_6LayoutINS5_IJSB_SB_SB_EEENS5_IJNSA_ILi0EEESU_SU_EEEEENS5_IJNS4_10UnderscoreESX_SX_EEEEENS4_23SM90_TMA_LOAD_MULTICASTENS4_14ComposedLayoutINS4_7SwizzleILi3ELi4ELi3EEENS4_18smem_ptr_flag_bitsILi32EEENSS_INS5_IJNSA_ILi8EEENSA_ILi32EEEEEENS5_IJS17_SB_EEEEEEEvNS4_8identityENS4_13SM90_TMA_LOADES1B_vS1C_EENS_8epilogue10collective18CollectiveEpilogueINS1F_23Sm100TmaWarpSpecializedILi4ELi2ELi16ELb1ELb0EEEJSH_NS5_IJNSS_ISF_SB_EENSS_IS17_SB_EEEEESI_SJ_SI_SJ_NS1F_6fusion15FusionCallbacksIS1J_NS1N_17LinearCombinationISI_fSI_fLNS_15FloatRoundStyleE2EEESH_S1M_JEEENS4_5SM1004TMEM4LOAD26SM100_TMEM_LOAD_16dp128b8xES1D_S1B_NS4_17SM75_U32x4_LDSM_NENS4_14SM90_TMA_STOREES1B_NS4_17SM90_U32x4_STSM_NENS4_39AutoVectorizingCopyWithAssumedAlignmentILi128EEEEEEvvEEEEvNT_6ParamsE)
        /*0044*/ 	.word	0x00000000
.L_29:


//--------------------- .nv.compat                --------------------------
	.section	.nv.compat,"",@"SHT_CUDA_COMPAT_INFO"
	.align	4
        /*0000*/ 	.byte	0x02, 0x09, 0x01, 0x00, 0x02, 0x02, 0x02, 0x00, 0x02, 0x05, 0x05, 0x00, 0x03, 0x07, 0x01, 0x01
        /*0010*/ 	.byte	0x02, 0x03, 0x01, 0x00, 0x02, 0x06, 0x01, 0x00, 0x04, 0x0b, 0x08, 0x00, 0x09, 0x00, 0x00, 0x00
        /*0020*/ 	.byte	0x00, 0x00, 0x00, 0x00


//--------------------- .nv.info._ZN7cutlass13device_kernelINS_4gemm6kernel13GemmUniversalIN4cute5tupleIJiiiiEEENS1_10collective13CollectiveMmaINS1_35MainloopSm100TmaUmmaWarpSpecializedILi2ELi2ELi4ENS5_IJNS4_1CILi1EEENSA_ILi2EEESB_EEEEENS5_IJNSA_ILi64EEENSA_ILi128EEESG_EEENS_10tfloat32_tENS5_IJlSB_lEEESI_SJ_NS4_8TiledMMAINS4_8MMA_AtomIJNS4_17SM100_MMA_TF32_SSISI_SI_fLi64ELi128ELNS4_4UMMA5MajorE0ELSO_0ELNSN_7ScaleInE0ELSP_0EEEEEENS4_6LayoutINS5_IJSB_SB_SB_EEENS5_IJNSA_ILi0EEESU_SU_EEEEENS5_IJNS4_10UnderscoreESX_SX_EEEEENS4_23SM90_TMA_LOAD_MULTICASTENS4_14ComposedLayoutINS4_7SwizzleILi3ELi4ELi3EEENS4_18smem_ptr_flag_bitsILi32EEENSS_INS5_IJNSA_ILi8EEENSA_ILi32EEEEEENS5_IJS17_SB_EEEEEEEvNS4_8identityENS4_13SM90_TMA_LOADES1B_vS1C_EENS_8epilogue10collective18CollectiveEpilogueINS1F_23Sm100TmaWarpSpecializedILi4ELi2ELi16ELb1ELb0EEEJSH_NS5_IJNSS_ISF_SB_EENSS_IS17_SB_EEEEESI_SJ_SI_SJ_NS1F_6fusion15FusionCallbacksIS1J_NS1N_17LinearCombinationISI_fSI_fLNS_15FloatRoundStyleE2EEESH_S1M_JEEENS4_5SM1004TMEM4LOAD26SM100_TMEM_LOAD_16dp128b8xES1D_S1B_NS4_17SM75_U32x4_LDSM_NENS4_14SM90_TMA_STOREES1B_NS4_17SM90_U32x4_STSM_NENS4_39AutoVectorizingCopyWithAssumedAlignmentILi128EEEEEEvvEEEEvNT_6ParamsE --------------------------
	.section	.nv.info._ZN7cutlass13device_kernelINS_4gemm6kernel13GemmUniversalIN4cute5tupleIJiiiiEEENS1_10collective13CollectiveMmaINS1_35MainloopSm100TmaUmmaWarpSpecializedILi2ELi2ELi4ENS5_IJNS4_1CILi1EEENSA_ILi2EEESB_EEEEENS5_IJNSA_ILi64EEENSA_ILi128EEESG_EEENS_10tfloat32_tENS5_IJlSB_lEEESI_SJ_NS4_8TiledMMAINS4_8MMA_AtomIJNS4_17SM100_MMA_TF32_SSISI_SI_fLi64ELi128ELNS4_4UMMA5MajorE0ELSO_0ELNSN_7ScaleInE0ELSP_0EEEEEENS4_6LayoutINS5_IJSB_SB_SB_EEENS5_IJNSA_ILi0EEESU_SU_EEEEENS5_IJNS4_10UnderscoreESX_SX_EEEEENS4_23SM90_TMA_LOAD_MULTICASTENS4_14ComposedLayoutINS4_7SwizzleILi3ELi4ELi3EEENS4_18smem_ptr_flag_bitsILi32EEENSS_INS5_IJNSA_ILi8EEENSA_ILi32EEEEEENS5_IJS17_SB_EEEEEEEvNS4_8identityENS4_13SM90_TMA_LOADES1B_vS1C_EENS_8epilogue10collective18CollectiveEpilogueINS1F_23Sm100TmaWarpSpecializedILi4ELi2ELi16ELb1ELb0EEEJSH_NS5_IJNSS_ISF_SB_EENSS_IS17_SB_EEEEESI_SJ_SI_SJ_NS1F_6fusion15FusionCallbacksIS1J_NS1N_17LinearCombinationISI_fSI_fLNS_15FloatRoundStyleE2EEESH_S1M_JEEENS4_5SM1004TMEM4LOAD26SM100_TMEM_LOAD_16dp128b8xES1D_S1B_NS4_17SM75_U32x4_LDSM_NENS4_14SM90_TMA_STOREES1B_NS4_17SM90_U32x4_STSM_NENS4_39AutoVectorizingCopyWithAssumedAlignmentILi128EEEEEEvvEEEEvNT_6ParamsE,"",@"SHT_CUDA_INFO"
	.sectionflags	@""
	.align	4


	//----- nvinfo : EIATTR_CUDA_API_VERSION
	.align		4
        /*0000*/ 	.byte	0x04, 0x37
        /*0002*/ 	.short	(.L_31 - .L_30)
.L_30:
        /*0004*/ 	.word	0x00000082


	//----- nvinfo : EIATTR_KPARAM_INFO
	.align		4
.L_31:
        /*0008*/ 	.byte	0x04, 0x17
        /*000a*/ 	.short	(.L_33 - .L_32)
.L_32:
        /*000c*/ 	.word	0x00000000
        /*0010*/ 	.short	0x0000
        /*0012*/ 	.short	0x0000
        /*0014*/ 	.byte	0x00, 0xf0, 0x01, 0x20


	//----- nvinfo : EIATTR_AT_ENTRY_FRAGMENTS
	.align		4
.L_33:
        /*0018*/ 	.byte	0x04, 0x4f
        /*001a*/ 	.short	(.L_35 - .L_34)


	//   ....[0]....
.L_34:
        /*001c*/ 	.word	0x00000006


	//----- nvinfo : EIATTR_RESERVED_SMEM_USED
	.align		4
.L_35:
        /*0020*/ 	.byte	0x01, 0x41
	.zero		2


	//----- nvinfo : EIATTR_SPARSE_MMA_MASK
	.align		4
        /*0024*/ 	.byte	0x03, 0x50
        /*0026*/ 	.short	0x0000


	//----- nvinfo : EIATTR_TCGEN05_1CTA_USED
	.align		4
        /*0028*/ 	.byte	0x01, 0x51
	.zero		2


	//----- nvinfo : EIATTR_MAXREG_COUNT
	.align		4
        /*002c*/ 	.byte	0x03, 0x1b
        /*002e*/ 	.short	0x00ff


	//----- nvinfo : EIATTR_NUM_BARRIERS
	.align		4
        /*0030*/ 	.byte	0x02, 0x4c
        /*0032*/ 	.byte	0x07
	.zero		1


	//----- nvinfo : EIATTR_EXTERNS
	.align		4
        /*0034*/ 	.byte	0x04, 0x0f
        /*0036*/ 	.short	(.L_37 - .L_36)


	//   ....[0]....
	.align		4
.L_36:
        /*0038*/ 	.word	index@(__assertfail)


	//----- nvinfo : EIATTR_MERCURY_ISA_VERSION
	.align		4
.L_37:
        /*003c*/ 	.byte	0x03, 0x5f
        /*003e*/ 	.short	0x0101


	//----- nvinfo : EIATTR_INT_WARP_WIDE_INSTR_OFFSETS
	.align		4
        /*0040*/ 	.byte	0x04, 0x31
        /*0042*/ 	.short	(.L_39 - .L_38)


	//   ....[0]....
.L_38:
        /*0044*/ 	.word	0x00004510


	//   ....[1]....
        /*0048*/ 	.word	0x00004540


	//   ....[2]....
        /*004c*/ 	.word	0x00004560


	//   ....[3]....
        /*0050*/ 	.word	0x000050a0


	//   ....[4]....
        /*0054*/ 	.word	0x00005110


	//   ....[5]....
        /*0058*/ 	.word	0x00005200


	//   ....[6]....
        /*005c*/ 	.word	0x00005280


	//   ....[7]....
        /*0060*/ 	.word	0x00005380


	//   ....[8]....
        /*0064*/ 	.word	0x00005400


	//   ....[9]....
        /*0068*/ 	.word	0x000054f0


	//   ....[10]....
        /*006c*/ 	.word	0x000055a0


	//----- nvinfo : EIATTR_COOP_GROUP_MASK_REGIDS
	.align		4
.L_39:
        /*0070*/ 	.byte	0x04, 0x29
        /*0072*/ 	.short	(.L_41 - .L_40)


	//   ....[0]....
.L_40:
        /*0074*/ 	.word	0xffffffff


	//   ....[1]....
        /*0078*/ 	.word	0xffffffff


	//   ....[2]....
        /*007c*/ 	.word	0xffffffff


	//   ....[3]....
        /*0080*/ 	.word	0xffffffff


	//   ....[4]....
        /*0084*/ 	.word	0xffffffff


	//   ....[5]....
        /*0088*/ 	.word	0xffffffff


	//   ....[6]....
        /*008c*/ 	.word	0xffffffff


	//   ....[7]....
        /*0090*/ 	.word	0xffffffff


	//   ....[8]....
        /*0094*/ 	.word	0xffffffff


	//   ....[9]....
        /*0098*/ 	.word	0xffffffff


	//   ....[10]....
        /*009c*/ 	.word	0xffffffff


	//   ....[11]....
        /*00a0*/ 	.word	0xffffffff


	//   ....[12]....
        /*00a4*/ 	.word	0xffffffff


	//   ....[13]....
        /*00a8*/ 	.word	0xffffffff


	//----- nvinfo : EIATTR_COOP_GROUP_INSTR_OFFSETS
	.align		4
.L_41:
        /*00ac*/ 	.byte	0x04, 0x28
        /*00ae*/ 	.short	(.L_43 - .L_42)


	//   ....[0]....
.L_42:
        /*00b0*/ 	.word	0x00000080


	//   ....[1]....
        /*00b4*/ 	.word	0x000004e0


	//   ....[2]....
        /*00b8*/ 	.word	0x00000650


	//   ....[3]....
        /*00bc*/ 	.word	0x000007f0


	//   ....[4]....
        /*00c0*/ 	.word	0x000008f0


	//   ....[5]....
        /*00c4*/ 	.word	0x00000a60


	//   ....[6]....
        /*00c8*/ 	.word	0x00000c00


	//   ....[7]....
        /*00cc*/ 	.word	0x00000db0


	//   ....[8]....
        /*00d0*/ 	.word	0x000024a0


	//   ....[9]....
        /*00d4*/ 	.word	0x00003240


	//   ....[10]....
        /*00d8*/ 	.word	0x00003450


	//   ....[11]....
        /*00dc*/ 	.word	0x00003480


	//   ....[12]....
        /*00e0*/ 	.word	0x000043e0


	//   ....[13]....
        /*00e4*/ 	.word	0x00004620


	//----- nvinfo : EIATTR_VRC_CTA_INIT_COUNT
	.align		4
.L_43:
        /*00e8*/ 	.byte	0x02, 0x4a
        /*00ea*/ 	.byte	0x80
	.zero		1


	//----- nvinfo : EIATTR_SYSCALL_OFFSETS
	.align		4
        /*00ec*/ 	.byte	0x04, 0x46
        /*00ee*/ 	.short	(.L_45 - .L_44)


	//   ....[0]....
.L_44:
        /*00f0*/ 	.word	0x00006250


	//   ....[1]....
        /*00f4*/ 	.word	0x00006340


	//   ....[2]....
        /*00f8*/ 	.word	0x00006bd0


	//   ....[3]....
        /*00fc*/ 	.word	0x00007590


	//   ....[4]....
        /*0100*/ 	.word	0x00007f00


	//   ....[5]....
        /*0104*/ 	.word	0x00008870


	//----- nvinfo : EIATTR_MBARRIER_INSTR_OFFSETS
	.align		4
.L_45:
        /*0108*/ 	.byte	0x04, 0x39
        /*010a*/ 	.short	(.L_47 - .L_46)


	//   ....[0]....
.L_46:
        /*010c*/ 	.word	0x00000600
        /*0110*/ 	.word	0x000000ff
        /*0114*/ 	.word	0x00000000
        /*0118*/ 	.short	0x0100
        /*011a*/ 	.byte	0x04
	.zero		1


	//   ....[1]....
        /*011c*/ 	.word	0x00000610
        /*0120*/ 	.word	0x000000ff
        /*0124*/ 	.word	0x00000010
        /*0128*/ 	.short	0x0100
        /*012a*/ 	.byte	0x04
	.zero		1


	//   ....[2]....
        /*012c*/ 	.word	0x00000620
        /*0130*/ 	.word	0x000000ff
        /*0134*/ 	.word	0x00000008
        /*0138*/ 	.short	0x0100
        /*013a*/ 	.byte	0x04
	.zero		1


	//   ....[3]....
        /*013c*/ 	.word	0x00000630
        /*0140*/ 	.word	0x000000ff
        /*0144*/ 	.word	0x00000018
        /*0148*/ 	.short	0x0100
        /*014a*/ 	.byte	0x04
	.zero		1


	//   ....[4]....
        /*014c*/ 	.word	0x00000760
        /*0150*/ 	.word	0x000000ff
        /*0154*/ 	.word	0x00000020
        /*0158*/ 	.short	0x0100
        /*015a*/ 	.byte	0x04
	.zero		1


	//   ....[5]....
        /*015c*/ 	.word	0x00000770
        /*0160*/ 	.word	0x000000ff
        /*0164*/ 	.word	0x00000040
        /*0168*/ 	.short	0x0100
        /*016a*/ 	.byte	0x04
	.zero		1


	//   ....[6]....
        /*016c*/ 	.word	0x00000780
        /*0170*/ 	.word	0x000000ff
        /*0174*/ 	.word	0x00000028
        /*0178*/ 	.short	0x0100
        /*017a*/ 	.byte	0x04
	.zero		1


	//   ....[7]....
        /*017c*/ 	.word	0x00000790
        /*0180*/ 	.word	0x000000ff
        /*0184*/ 	.word	0x00000048
        /*0188*/ 	.short	0x0100
        /*018a*/ 	.byte	0x04
	.zero		1


	//   ....[8]....
        /*018c*/ 	.word	0x000007a0
        /*0190*/ 	.word	0x000000ff
        /*0194*/ 	.word	0x00000030
        /*0198*/ 	.short	0x0100
        /*019a*/ 	.byte	0x04
	.zero		1


	//   ....[9]....
        /*019c*/ 	.word	0x000007b0
        /*01a0*/ 	.word	0x000000ff
        /*01a4*/ 	.word	0x00000050
        /*01a8*/ 	.short	0x0100
        /*01aa*/ 	.byte	0x04
	.zero		1


	//   ....[10]....
        /*01ac*/ 	.word	0x000007c0
        /*01b0*/ 	.word	0x000000ff
        /*01b4*/ 	.word	0x00000038
        /*01b8*/ 	.short	0x0100
        /*01ba*/ 	.byte	0x04
	.zero		1


	//   ....[11]....
        /*01bc*/ 	.word	0x000007d0
        /*01c0*/ 	.word	0x000000ff
        /*01c4*/ 	.word	0x00000058
        /*01c8*/ 	.short	0x0100
        /*01ca*/ 	.byte	0x04
	.zero		1


	//   ....[12]....
        /*01cc*/ 	.word	0x000008c0
        /*01d0*/ 	.word	0x000000ff
        /*01d4*/ 	.word	0x00000060
        /*01d8*/ 	.short	0x0100
        /*01da*/ 	.byte	0x06
	.zero		1


	//   ....[13]....
        /*01dc*/ 	.word	0x000008d0
        /*01e0*/ 	.word	0x000000ff
        /*01e4*/ 	.word	0x00000068
        /*01e8*/ 	.short	0x0100
        /*01ea*/ 	.byte	0x06
	.zero		1


	//   ....[14]....
        /*01ec*/ 	.word	0x00000a10
        /*01f0*/ 	.word	0x000000ff
        /*01f4*/ 	.word	0x00000070
        /*01f8*/ 	.short	0x0100
        /*01fa*/ 	.byte	0x06
	.zero		1


	//   ....[15]....
        /*01fc*/ 	.word	0x00000a20
        /*0200*/ 	.word	0x000000ff
        /*0204*/ 	.word	0x00000080
        /*0208*/ 	.short	0x0100
        /*020a*/ 	.byte	0x06
	.zero		1


	//   ....[16]....
        /*020c*/ 	.word	0x00000a30
        /*0210*/ 	.word	0x000000ff
        /*0214*/ 	.word	0x00000078
        /*0218*/ 	.short	0x0100
        /*021a*/ 	.byte	0x06
	.zero		1


	//   ....[17]....
        /*021c*/ 	.word	0x00000a40
        /*0220*/ 	.word	0x000000ff
        /*0224*/ 	.word	0x00000088
        /*0228*/ 	.short	0x0100
        /*022a*/ 	.byte	0x06
	.zero		1


	//   ....[18]....
        /*022c*/ 	.word	0x00000b70
        /*0230*/ 	.word	0x000000ff
        /*0234*/ 	.word	0x00000090
        /*0238*/ 	.short	0x0100
        /*023a*/ 	.byte	0x04
	.zero		1


	//   ....[19]....
        /*023c*/ 	.word	0x00000b80
        /*0240*/ 	.word	0x000000ff
        /*0244*/ 	.word	0x000000b0
        /*0248*/ 	.short	0x0100
        /*024a*/ 	.byte	0x04
	.zero		1


	//   ....[20]....
        /*024c*/ 	.word	0x00000b90
        /*0250*/ 	.word	0x000000ff
        /*0254*/ 	.word	0x00000098
        /*0258*/ 	.short	0x0100
        /*025a*/ 	.byte	0x04
	.zero		1


	//   ....[21]....
        /*025c*/ 	.word	0x00000ba0
        /*0260*/ 	.word	0x000000ff
        /*0264*/ 	.word	0x000000b8
        /*0268*/ 	.short	0x0100
        /*026a*/ 	.byte	0x04
	.zero		1


	//   ....[22]....
        /*026c*/ 	.word	0x00000bb0
        /*0270*/ 	.word	0x000000ff
        /*0274*/ 	.word	0x000000a0
        /*0278*/ 	.short	0x0100
        /*027a*/ 	.byte	0x04
	.zero		1


	//   ....[23]....
        /*027c*/ 	.word	0x00000bc0
        /*0280*/ 	.word	0x000000ff
        /*0284*/ 	.word	0x000000c0
        /*0288*/ 	.short	0x0100
        /*028a*/ 	.byte	0x04
	.zero		1


	//   ....[24]....
        /*028c*/ 	.word	0x00000bd0
        /*0290*/ 	.word	0x000000ff
        /*0294*/ 	.word	0x000000a8
        /*0298*/ 	.short	0x0100
        /*029a*/ 	.byte	0x04
	.zero		1


	//   ....[25]....
        /*029c*/ 	.word	0x00000be0
        /*02a0*/ 	.word	0x000000ff
        /*02a4*/ 	.word	0x000000c8
        /*02a8*/ 	.short	0x0100
        /*02aa*/ 	.byte	0x04
	.zero		1


	//   ....[26]....
        /*02ac*/ 	.word	0x00000cd0
        /*02b0*/ 	.word	0x000000ff
        /*02b4*/ 	.word	0x000000d0
        /*02b8*/ 	.short	0x0100
        /*02ba*/ 	.byte	0x04
	.zero		1


	//   ....[27]....
        /*02bc*/ 	.word	0x00000ce0
        /*02c0*/ 	.word	0x000000ff
        /*02c4*/ 	.word	0x000000e0
        /*02c8*/ 	.short	0x0100
        /*02ca*/ 	.byte	0x04
	.zero		1


	//   ....[28]....
        /*02cc*/ 	.word	0x00000cf0
        /*02d0*/ 	.word	0x000000ff
        /*02d4*/ 	.word	0x000000d8
        /*02d8*/ 	.short	0x0100
        /*02da*/ 	.byte	0x04
	.zero		1


	//   ....[29]....
        /*02dc*/ 	.word	0x00000d00
        /*02e0*/ 	.word	0x000000ff
        /*02e4*/ 	.word	0x000000e8
        /*02e8*/ 	.short	0x0100
        /*02ea*/ 	.byte	0x04
	.zero		1


	//   ....[30]....
        /*02ec*/ 	.word	0x00001860
        /*02f0*/ 	.word	0x00000000
        /*02f4*/ 	.word	0x000000e0
        /*02f8*/ 	.short	0x010a
        /*02fa*/ 	.byte	0xff
	.zero		1


	//   ....[31]....
        /*02fc*/ 	.word	0x00001890
        /*0300*/ 	.word	0x00000000
        /*0304*/ 	.word	0x000000d0
        /*0308*/ 	.short	0x0101
        /*030a*/ 	.byte	0xff
	.zero		1


	//   ....[32]....
        /*030c*/ 	.word	0x00001960
        /*0310*/ 	.word	0x000000ff
        /*0314*/ 	.word	0x00000010
        /*0318*/ 	.short	0x010a
        /*031a*/ 	.byte	0x04
	.zero		1


	//   ....[33]....
        /*031c*/ 	.word	0x000019e0
        /*0320*/ 	.word	0x000000ff
        /*0324*/ 	.word	0x00000010
        /*0328*/ 	.short	0x010a
        /*032a*/ 	.byte	0x39
	.zero		1


	//   ....[34]....
        /*032c*/ 	.word	0x00001b20
        /*0330*/ 	.word	0x000000ff
        /*0334*/ 	.word	0x00000010
        /*0338*/ 	.short	0x010a
        /*033a*/ 	.byte	0x04
	.zero		1


	//   ....[35]....
        /*033c*/ 	.word	0x00001f00
        /*0340*/ 	.word	0x000000ff
        /*0344*/ 	.word	0x00000068
        /*0348*/ 	.short	0x0101
        /*034a*/ 	.byte	0x15
	.zero		1


	//   ....[36]....
        /*034c*/ 	.word	0x00001f20
        /*0350*/ 	.word	0x000000ff
        /*0354*/ 	.word	0x00000010
        /*0358*/ 	.short	0x010a
        /*035a*/ 	.byte	0x04
	.zero		1


	//   ....[37]....
        /*035c*/ 	.word	0x00001fa0
        /*0360*/ 	.word	0x000000ff
        /*0364*/ 	.word	0x00000010
        /*0368*/ 	.short	0x010a
        /*036a*/ 	.byte	0x39
	.zero		1


	//   ....[38]....
        /*036c*/ 	.word	0x000020e0
        /*0370*/ 	.word	0x000000ff
        /*0374*/ 	.word	0x00000010
        /*0378*/ 	.short	0x010a
        /*037a*/ 	.byte	0x04
	.zero		1


	//   ....[39]....
        /*037c*/ 	.word	0x000024d0
        /*0380*/ 	.word	0x00000003
        /*0384*/ 	.word	0x00000070
        /*0388*/ 	.short	0x010a
        /*038a*/ 	.byte	0xff
	.zero		1


	//   ....[40]....
        /*038c*/ 	.word	0x00002620
        /*0390*/ 	.word	0x00000000
        /*0394*/ 	.word	0x00000000
        /*0398*/ 	.short	0x0101
        /*039a*/ 	.byte	0xff
	.zero		1


	//   ....[41]....
        /*039c*/ 	.word	0x00002be0
        /*03a0*/ 	.word	0x000000ff
        /*03a4*/ 	.word	0x00000000
        /*03a8*/ 	.short	0x010a
        /*03aa*/ 	.byte	0x04
	.zero		1


	//   ....[42]....
        /*03ac*/ 	.word	0x00002c80
        /*03b0*/ 	.word	0x00000000
        /*03b4*/ 	.word	0x00000000
        /*03b8*/ 	.short	0x010a
        /*03ba*/ 	.byte	0xff
	.zero		1


	//   ....[43]....
        /*03bc*/ 	.word	0x00002da0
        /*03c0*/ 	.word	0x00000002
        /*03c4*/ 	.word	0x000000d0
        /*03c8*/ 	.short	0x010a
        /*03ca*/ 	.byte	0xff
	.zero		1


	//   ....[44]....
        /*03cc*/ 	.word	0x00002e10
        /*03d0*/ 	.word	0x00000002
        /*03d4*/ 	.word	0x00000000
        /*03d8*/ 	.short	0x0101
        /*03da*/ 	.byte	0xff
	.zero		1


	//   ....[45]....
        /*03dc*/ 	.word	0x00002e30
        /*03e0*/ 	.word	0x000000ff
        /*03e4*/ 	.word	0x00000080
        /*03e8*/ 	.short	0x010a
        /*03ea*/ 	.byte	0x04
	.zero		1


	//   ....[46]....
        /*03ec*/ 	.word	0x00002f50
        /*03f0*/ 	.word	0x00000002
        /*03f4*/ 	.word	0x00000070
        /*03f8*/ 	.short	0x010a
        /*03fa*/ 	.byte	0xff
	.zero		1


	//   ....[47]....
        /*03fc*/ 	.word	0x00003050
        /*0400*/ 	.word	0x00000002
        /*0404*/ 	.word	0x00000000
        /*0408*/ 	.short	0x0101
        /*040a*/ 	.byte	0xff
	.zero		1


	//   ....[48]....
        /*040c*/ 	.word	0x000030e0
        /*0410*/ 	.word	0x000000ff
        /*0414*/ 	.word	0x00000080
        /*0418*/ 	.short	0x0106
        /*041a*/ 	.byte	0x04
	.zero		1


	//   ....[49]....
        /*041c*/ 	.word	0x00003100
        /*0420*/ 	.word	0x000000ff
        /*0424*/ 	.word	0x00000080
        /*0428*/ 	.short	0x010a
        /*042a*/ 	.byte	0x04
	.zero		1


	//   ....[50]....
        /*042c*/ 	.word	0x00003190
        /*0430*/ 	.word	0x000000ff
        /*0434*/ 	.word	0x00000080
        /*0438*/ 	.short	0x0106
        /*043a*/ 	.byte	0x07
	.zero		1


	//   ....[51]....
        /*043c*/ 	.word	0x000031d0
        /*0440*/ 	.word	0x00000000
        /*0444*/ 	.word	0x00000080
        /*0448*/ 	.short	0x010a
        /*044a*/ 	.byte	0xff
	.zero		1


	//   ....[52]....
        /*044c*/ 	.word	0x000036f0
        /*0450*/ 	.word	0x00000000
        /*0454*/ 	.word	0x00000070
        /*0458*/ 	.short	0x010a
        /*045a*/ 	.byte	0xff
	.zero		1


	//   ....[53]....
        /*045c*/ 	.word	0x00003810
        /*0460*/ 	.word	0x00000003
        /*0464*/ 	.word	0x00000000
        /*0468*/ 	.short	0x0101
        /*046a*/ 	.byte	0xff
	.zero		1


	//   ....[54]....
        /*046c*/ 	.word	0x00003820
        /*0470*/ 	.word	0x000000ff
        /*0474*/ 	.word	0x00000000
        /*0478*/ 	.short	0x010a
        /*047a*/ 	.byte	0x04
	.zero		1


	//   ....[55]....
        /*047c*/ 	.word	0x00003870
        /*0480*/ 	.word	0x000000ff
        /*0484*/ 	.word	0x000000b0
        /*0488*/ 	.short	0x010a
        /*048a*/ 	.byte	0x05
	.zero		1


	//   ....[56]....
        /*048c*/ 	.word	0x00003980
        /*0490*/ 	.word	0x000000ff
        /*0494*/ 	.word	0x00000000
        /*0498*/ 	.short	0x010a
        /*049a*/ 	.byte	0x05
	.zero		1


	//   ....[57]....
        /*049c*/ 	.word	0x00003ad0
        /*04a0*/ 	.word	0x000000ff
        /*04a4*/ 	.word	0x00000000
        /*04a8*/ 	.short	0x010a
        /*04aa*/ 	.byte	0x07
	.zero		1


	//   ....[58]....
        /*04ac*/ 	.word	0x00004210
        /*04b0*/ 	.word	0x000000ff
        /*04b4*/ 	.word	0x00000000
        /*04b8*/ 	.short	0x010a
        /*04ba*/ 	.byte	0x04
	.zero		1


	//   ....[59]....
        /*04bc*/ 	.word	0x000042a0
        /*04c0*/ 	.word	0x000000ff
        /*04c4*/ 	.word	0x00000000
        /*04c8*/ 	.short	0x010a
        /*04ca*/ 	.byte	0x05
	.zero		1


	//   ....[60]....
        /*04cc*/ 	.word	0x00004330
        /*04d0*/ 	.word	0x000000ff
        /*04d4*/ 	.word	0x00000000
        /*04d8*/ 	.short	0x010a
        /*04da*/ 	.byte	0x05
	.zero		1


	//   ....[61]....
        /*04dc*/ 	.word	0x000043c0
        /*04e0*/ 	.word	0x000000ff
        /*04e4*/ 	.word	0x00000000
        /*04e8*/ 	.short	0x010a
        /*04ea*/ 	.byte	0x04
	.zero		1


	//   ....[62]....
        /*04ec*/ 	.word	0x000048a0
        /*04f0*/ 	.word	0x0000000c
        /*04f4*/ 	.word	0x00000070
        /*04f8*/ 	.short	0x010a
        /*04fa*/ 	.byte	0xff
	.zero		1


	//   ....[63]....
        /*04fc*/ 	.word	0x00004a10
        /*0500*/ 	.word	0x00000000
        /*0504*/ 	.word	0x00000000
        /*0508*/ 	.short	0x0101
        /*050a*/ 	.byte	0xff
	.zero		1


	//   ....[64]....
        /*050c*/ 	.word	0x00004ea0
        /*0510*/ 	.word	0x000000ff
        /*0514*/ 	.word	0x00000068
        /*0518*/ 	.short	0x010a
        /*051a*/ 	.byte	0x15
	.zero		1


	//   ....[65]....
        /*051c*/ 	.word	0x00005020
        /*0520*/ 	.word	0x000000ff
        /*0524*/ 	.word	0x00000040
        /*0528*/ 	.short	0x010a
        /*052a*/ 	.byte	0x15
	.zero		1


	//   ....[66]....
        /*052c*/ 	.word	0x000051b0
        /*0530*/ 	.word	0x000000ff
        /*0534*/ 	.word	0x00000020
        /*0538*/ 	.short	0x010b
        /*053a*/ 	.byte	0x15
	.zero		1


	//   ....[67]....
        /*053c*/ 	.word	0x000051c0
        /*0540*/ 	.word	0x000000ff
        /*0544*/ 	.word	0x00000000
        /*0548*/ 	.short	0x0101
        /*054a*/ 	.byte	0x06
	.zero		1


	//   ....[68]....
        /*054c*/ 	.word	0x000051d0
        /*0550*/ 	.word	0x000000ff
        /*0554*/ 	.word	0x00000048
        /*0558*/ 	.short	0x010a
        /*055a*/ 	.byte	0x15
	.zero		1


	//   ....[69]....
        /*055c*/ 	.word	0x00005330
        /*0560*/ 	.word	0x000000ff
        /*0564*/ 	.word	0x00000028
        /*0568*/ 	.short	0x010b
        /*056a*/ 	.byte	0x15
	.zero		1


	//   ....[70]....
        /*056c*/ 	.word	0x00005340
        /*0570*/ 	.word	0x000000ff
        /*0574*/ 	.word	0x00000000
        /*0578*/ 	.short	0x0101
        /*057a*/ 	.byte	0x06
	.zero		1


	//   ....[71]....
        /*057c*/ 	.word	0x00005350
        /*0580*/ 	.word	0x000000ff
        /*0584*/ 	.word	0x00000050
        /*0588*/ 	.short	0x010a
        /*058a*/ 	.byte	0x15
	.zero		1


	//   ....[72]....
        /*058c*/ 	.word	0x000054a0
        /*0590*/ 	.word	0x000000ff
        /*0594*/ 	.word	0x00000030
        /*0598*/ 	.short	0x010b
        /*059a*/ 	.byte	0x15
	.zero		1


	//   ....[73]....
        /*059c*/ 	.word	0x000054b0
        /*05a0*/ 	.word	0x000000ff
        /*05a4*/ 	.word	0x00000000
        /*05a8*/ 	.short	0x0101
        /*05aa*/ 	.byte	0x06
	.zero		1


	//   ....[74]....
        /*05ac*/ 	.word	0x000054c0
        /*05b0*/ 	.word	0x000000ff
        /*05b4*/ 	.word	0x00000058
        /*05b8*/ 	.short	0x010a
        /*05ba*/ 	.byte	0x15
	.zero		1


	//   ....[75]....
        /*05bc*/ 	.word	0x000056c0
        /*05c0*/ 	.word	0x000000ff
        /*05c4*/ 	.word	0x00000038
        /*05c8*/ 	.short	0x010b
        /*05ca*/ 	.byte	0x15
	.zero		1


	//   ....[76]....
        /*05cc*/ 	.word	0x000056d0
        /*05d0*/ 	.word	0x000000ff
        /*05d4*/ 	.word	0x00000000
        /*05d8*/ 	.short	0x0101
        /*05da*/ 	.byte	0x25
	.zero		1


	//   ....[77]....
        /*05dc*/ 	.word	0x00005700
        /*05e0*/ 	.word	0x000000ff
        /*05e4*/ 	.word	0x00000040
        /*05e8*/ 	.short	0x010a
        /*05ea*/ 	.byte	0x15
	.zero		1


	//   ....[78]....
        /*05ec*/ 	.word	0x00005720
        /*05f0*/ 	.word	0x000000ff
        /*05f4*/ 	.word	0x00000048
        /*05f8*/ 	.short	0x010a
        /*05fa*/ 	.byte	0x15
	.zero		1


	//   ....[79]....
        /*05fc*/ 	.word	0x00005740
        /*0600*/ 	.word	0x000000ff
        /*0604*/ 	.word	0x00000050
        /*0608*/ 	.short	0x010a
        /*060a*/ 	.byte	0x15
	.zero		1


	//   ....[80]....
        /*060c*/ 	.word	0x00005780
        /*0610*/ 	.word	0x00000000
        /*0614*/ 	.word	0x00000058
        /*0618*/ 	.short	0x010a
        /*061a*/ 	.byte	0xff
	.zero		1


	//   ....[81]....
        /*061c*/ 	.word	0x00005ae0
        /*0620*/ 	.word	0x00000003
        /*0624*/ 	.word	0x00000070
        /*0628*/ 	.short	0x010a
        /*062a*/ 	.byte	0xff
	.zero		1


	//   ....[82]....
        /*062c*/ 	.word	0x00005c60
        /*0630*/ 	.word	0x00000000
        /*0634*/ 	.word	0x00000000
        /*0638*/ 	.short	0x0101
        /*063a*/ 	.byte	0xff
	.zero		1


	//   ....[83]....
        /*063c*/ 	.word	0x000067f0
        /*0640*/ 	.word	0x000000ff
        /*0644*/ 	.word	0x00000020
        /*0648*/ 	.short	0x010a
        /*064a*/ 	.byte	0x2b
	.zero		1


	//   ....[84]....
        /*064c*/ 	.word	0x00006830
        /*0650*/ 	.word	0x0000001a
        /*0654*/ 	.word	0x00000090
        /*0658*/ 	.short	0x010a
        /*065a*/ 	.byte	0xff
	.zero		1


	//   ....[85]....
        /*065c*/ 	.word	0x000069b0
        /*0660*/ 	.word	0x000000ff
        /*0664*/ 	.word	0x00000020
        /*0668*/ 	.short	0x010a
        /*066a*/ 	.byte	0x2b
	.zero		1


	//   ....[86]....
        /*066c*/ 	.word	0x00006ab0
        /*0670*/ 	.word	0x0000001a
        /*0674*/ 	.word	0x00000090
        /*0678*/ 	.short	0x010a
        /*067a*/ 	.byte	0xff
	.zero		1


	//   ....[87]....
        /*067c*/ 	.word	0x000072b0
        /*0680*/ 	.word	0x00000000
        /*0684*/ 	.word	0x00000000
        /*0688*/ 	.short	0x0101
        /*068a*/ 	.byte	0xff
	.zero		1


	//   ....[88]....
        /*068c*/ 	.word	0x000072c0
        /*0690*/ 	.word	0x00000002
        /*0694*/ 	.word	0x00000020
        /*0698*/ 	.short	0x010a
        /*069a*/ 	.byte	0xff
	.zero		1


	//   ....[89]....
        /*069c*/ 	.word	0x00007390
        /*06a0*/ 	.word	0x00000002
        /*06a4*/ 	.word	0x00000020
        /*06a8*/ 	.short	0x010a
        /*06aa*/ 	.byte	0xff
	.zero		1


	//   ....[90]....
        /*06ac*/ 	.word	0x00007c20
        /*06b0*/ 	.word	0x00000015
        /*06b4*/ 	.word	0x00000000
        /*06b8*/ 	.short	0x0101
        /*06ba*/ 	.byte	0xff
	.zero		1


	//   ....[91]....
        /*06bc*/ 	.word	0x00007c40
        /*06c0*/ 	.word	0x00000000
        /*06c4*/ 	.word	0x00000020
        /*06c8*/ 	.short	0x010a
        /*06ca*/ 	.byte	0xff
	.zero		1


	//   ....[92]....
        /*06cc*/ 	.word	0x00007d00
        /*06d0*/ 	.word	0x00000000
        /*06d4*/ 	.word	0x00000020
        /*06d8*/ 	.short	0x010a
        /*06da*/ 	.byte	0xff
	.zero		1


	//   ....[93]....
        /*06dc*/ 	.word	0x00008590
        /*06e0*/ 	.word	0x00000015
        /*06e4*/ 	.word	0x00000000
        /*06e8*/ 	.short	0x0101
        /*06ea*/ 	.byte	0xff
	.zero		1


	//   ....[94]....
        /*06ec*/ 	.word	0x000085b0
        /*06f0*/ 	.word	0x00000002
        /*06f4*/ 	.word	0x00000020
        /*06f8*/ 	.short	0x010a
        /*06fa*/ 	.byte	0xff
	.zero		1


	//   ....[95]....
        /*06fc*/ 	.word	0x00008670
        /*0700*/ 	.word	0x00000002
        /*0704*/ 	.word	0x00000020
        /*0708*/ 	.short	0x010a
        /*070a*/ 	.byte	0xff
	.zero		1


	//   ....[96]....
        /*070c*/ 	.word	0x00008c40
        /*0710*/ 	.word	0x000000ff
        /*0714*/ 	.word	0x00000000
        /*0718*/ 	.short	0x0101
        /*071a*/ 	.byte	0x04
	.zero		1


	//   ....[97]....
        /*071c*/ 	.word	0x00008f60
        /*0720*/ 	.word	0x00000000
        /*0724*/ 	.word	0x00000000
        /*0728*/ 	.short	0x0101
        /*072a*/ 	.byte	0xff
	.zero		1


	//   ....[98]....
        /*072c*/ 	.word	0x000091f0
        /*0730*/ 	.word	0x000000ff
        /*0734*/ 	.word	0x00000000
        /*0738*/ 	.short	0x0101
        /*073a*/ 	.byte	0x04
	.zero		1


	//   ....[99]....
        /*073c*/ 	.word	0x00009210
        /*0740*/ 	.word	0x00000000
        /*0744*/ 	.word	0x000000e0
        /*0748*/ 	.short	0x010a
        /*074a*/ 	.byte	0xff
	.zero		1


	//   ....[100]....
        /*074c*/ 	.word	0x00009270
        /*0750*/ 	.word	0x00000000
        /*0754*/ 	.word	0x00000010
        /*0758*/ 	.short	0x010a
        /*075a*/ 	.byte	0xff
	.zero		1


	//   ....[101]....
        /*075c*/ 	.word	0x000092d0
        /*0760*/ 	.word	0x00000000
        /*0764*/ 	.word	0x00000010
        /*0768*/ 	.short	0x010a
        /*076a*/ 	.byte	0xff
	.zero		1


	//   ....[102]....
        /*076c*/ 	.word	0x00009320
        /*0770*/ 	.word	0x00000003
        /*0774*/ 	.word	0x00000070
        /*0778*/ 	.short	0x010a
        /*077a*/ 	.byte	0xff
	.zero		1


	//   ....[103]....
        /*077c*/ 	.word	0x00009380
        /*0780*/ 	.word	0x00000000
        /*0784*/ 	.word	0x00000000
        /*0788*/ 	.short	0x010a
        /*078a*/ 	.byte	0xff
	.zero		1


	//   ....[104]....
        /*078c*/ 	.word	0x000093d0
        /*0790*/ 	.word	0x00000002
        /*0794*/ 	.word	0x000000d0
        /*0798*/ 	.short	0x010a
        /*079a*/ 	.byte	0xff
	.zero		1


	//   ....[105]....
        /*079c*/ 	.word	0x00009430
        /*07a0*/ 	.word	0x00000002
        /*07a4*/ 	.word	0x00000080
        /*07a8*/ 	.short	0x010a
        /*07aa*/ 	.byte	0xff
	.zero		1


	//   ....[106]....
        /*07ac*/ 	.word	0x00009480
        /*07b0*/ 	.word	0x00000002
        /*07b4*/ 	.word	0x00000070
        /*07b8*/ 	.short	0x010a
        /*07ba*/ 	.byte	0xff
	.zero		1


	//   ....[107]....
        /*07bc*/ 	.word	0x000094e0
        /*07c0*/ 	.word	0x00000000
        /*07c4*/ 	.word	0x00000080
        /*07c8*/ 	.short	0x010a
        /*07ca*/ 	.byte	0xff
	.zero		1


	//   ....[108]....
        /*07cc*/ 	.word	0x00009530
        /*07d0*/ 	.word	0x00000000
        /*07d4*/ 	.word	0x00000070
        /*07d8*/ 	.short	0x010a
        /*07da*/ 	.byte	0xff
	.zero		1


	//   ....[109]....
        /*07dc*/ 	.word	0x000095a0
        /*07e0*/ 	.word	0x00000002
        /*07e4*/ 	.word	0x000000b0
        /*07e8*/ 	.short	0x010a
        /*07ea*/ 	.byte	0xff
	.zero		1


	//   ....[110]....
        /*07ec*/ 	.word	0x00009600
        /*07f0*/ 	.word	0x00000000
        /*07f4*/ 	.word	0x00000000
        /*07f8*/ 	.short	0x010a
        /*07fa*/ 	.byte	0xff
	.zero		1


	//   ....[111]....
        /*07fc*/ 	.word	0x00009660
        /*0800*/ 	.word	0x00000000
        /*0804*/ 	.word	0x00000000
        /*0808*/ 	.short	0x010a
        /*080a*/ 	.byte	0xff
	.zero		1


	//   ....[112]....
        /*080c*/ 	.word	0x000096c0
        /*0810*/ 	.word	0x00000000
        /*0814*/ 	.word	0x00000000
        /*0818*/ 	.short	0x010a
        /*081a*/ 	.byte	0xff
	.zero		1


	//   ....[113]....
        /*081c*/ 	.word	0x00009720
        /*0820*/ 	.word	0x00000000
        /*0824*/ 	.word	0x00000000
        /*0828*/ 	.short	0x010a
        /*082a*/ 	.byte	0xff
	.zero		1


	//   ....[114]....
        /*082c*/ 	.word	0x00009780
        /*0830*/ 	.word	0x00000000
        /*0834*/ 	.word	0x00000000
        /*0838*/ 	.short	0x010a
        /*083a*/ 	.byte	0xff
	.zero		1


	//   ....[115]....
        /*083c*/ 	.word	0x000097d0
        /*0840*/ 	.word	0x0000000c
        /*0844*/ 	.word	0x00000070
        /*0848*/ 	.short	0x010a
        /*084a*/ 	.byte	0xff
	.zero		1


	//   ....[116]....
        /*084c*/ 	.word	0x00009830
        /*0850*/ 	.word	0x00000000
        /*0854*/ 	.word	0x00000068
        /*0858*/ 	.short	0x010a
        /*085a*/ 	.byte	0xff
	.zero		1


	//   ....[117]....
        /*085c*/ 	.word	0x00009890
        /*0860*/ 	.word	0x00000000
        /*0864*/ 	.word	0x00000040
        /*0868*/ 	.short	0x010a
        /*086a*/ 	.byte	0xff
	.zero		1


	//   ....[118]....
        /*086c*/ 	.word	0x000098f0
        /*0870*/ 	.word	0x00000000
        /*0874*/ 	.word	0x00000048
        /*0878*/ 	.short	0x010a
        /*087a*/ 	.byte	0xff
	.zero		1


	//   ....[119]....
        /*087c*/ 	.word	0x00009950
        /*0880*/ 	.word	0x00000000
        /*0884*/ 	.word	0x00000050
        /*0888*/ 	.short	0x010a
        /*088a*/ 	.byte	0xff
	.zero		1


	//   ....[120]....
        /*088c*/ 	.word	0x000099b0
        /*0890*/ 	.word	0x00000000
        /*0894*/ 	.word	0x00000058
        /*0898*/ 	.short	0x010a
        /*089a*/ 	.byte	0xff
	.zero		1


	//   ....[121]....
        /*089c*/ 	.word	0x00009a10
        /*08a0*/ 	.word	0x00000000
        /*08a4*/ 	.word	0x00000040
        /*08a8*/ 	.short	0x010a
        /*08aa*/ 	.byte	0xff
	.zero		1


	//   ....[122]....
        /*08ac*/ 	.word	0x00009a70
        /*08b0*/ 	.word	0x00000000
        /*08b4*/ 	.word	0x00000048
        /*08b8*/ 	.short	0x010a
        /*08ba*/ 	.byte	0xff
	.zero		1


	//   ....[123]....
        /*08bc*/ 	.word	0x00009ad0
        /*08c0*/ 	.word	0x00000000
        /*08c4*/ 	.word	0x00000050
        /*08c8*/ 	.short	0x010a
        /*08ca*/ 	.byte	0xff
	.zero		1


	//   ....[124]....
        /*08cc*/ 	.word	0x00009b20
        /*08d0*/ 	.word	0x00000003
        /*08d4*/ 	.word	0x00000070
        /*08d8*/ 	.short	0x010a
        /*08da*/ 	.byte	0xff
	.zero		1


	//   ....[125]....
        /*08dc*/ 	.word	0x00009b80
        /*08e0*/ 	.word	0x00000000
        /*08e4*/ 	.word	0x00000020
        /*08e8*/ 	.short	0x010a
        /*08ea*/ 	.byte	0xff
	.zero		1


	//   ....[126]....
        /*08ec*/ 	.word	0x00009bd0
        /*08f0*/ 	.word	0x0000001a
        /*08f4*/ 	.word	0x00000090
        /*08f8*/ 	.short	0x010a
        /*08fa*/ 	.byte	0xff
	.zero		1


	//   ....[127]....
        /*08fc*/ 	.word	0x00009c20
        /*0900*/ 	.word	0x00000002
        /*0904*/ 	.word	0x00000020
        /*0908*/ 	.short	0x010a
        /*090a*/ 	.byte	0xff
	.zero		1


	//   ....[128]....
        /*090c*/ 	.word	0x00009c70
        /*0910*/ 	.word	0x00000000
        /*0914*/ 	.word	0x00000020
        /*0918*/ 	.short	0x010a
        /*091a*/ 	.byte	0xff
	.zero		1


	//   ....[129]....
        /*091c*/ 	.word	0x00009cc0
        /*0920*/ 	.word	0x00000002
        /*0924*/ 	.word	0x00000020
        /*0928*/ 	.short	0x010a
        /*092a*/ 	.byte	0xff
	.zero		1


	//----- nvinfo : EIATTR_NUM_MBARRIERS
	.align		4
.L_47:
        /*092c*/ 	.byte	0x03, 0x38
        /*092e*/ 	.short	0x001e


	//----- nvinfo : EIATTR_EXIT_INSTR_OFFSETS
	.align		4
        /*0930*/ 	.byte	0x04, 0x1c
        /*0932*/ 	.short	(.L_49 - .L_48)


	//   ....[0]....
.L_48:
        /*0934*/ 	.word	0x00002cb0


	//   ....[1]....
        /*0938*/ 	.word	0x000031a0


	//   ....[2]....
        /*093c*/ 	.word	0x00003200


	//   ....[3]....
        /*0940*/ 	.word	0x00004630


	//   ....[4]....
        /*0944*/ 	.word	0x000057b0


	//   ....[5]....
        /*0948*/ 	.word	0x000057f0


	//   ....[6]....
        /*094c*/ 	.word	0x000090e0


	//   ....[7]....
        /*0950*/ 	.word	0x00009160


	//   ....[8]....
        /*0954*/ 	.word	0x00009190


	//   ....[9]....
        /*0958*/ 	.word	0x00009200


	//----- nvinfo : EIATTR_MAX_THREADS
	.align		4
.L_49:
        /*095c*/ 	.byte	0x04, 0x05
        /*095e*/ 	.short	(.L_51 - .L_50)
.L_50:
        /*0960*/ 	.word	0x00000100
        /*0964*/ 	.word	0x00000001
        /*0968*/ 	.word	0x00000001


	//----- nvinfo : EIATTR_CRS_STACK_SIZE
	.align		4
.L_51:
        /*096c*/ 	.byte	0x04, 0x1e
        /*096e*/ 	.short	(.L_53 - .L_52)
.L_52:
        /*0970*/ 	.word	0x00000000


	//----- nvinfo : EIATTR_CBANK_PARAM_SIZE
	.align		4
.L_53:
        /*0974*/ 	.byte	0x03, 0x19
        /*0976*/ 	.short	0x0800


	//----- nvinfo : EIATTR_PARAM_CBANK
	.align		4
        /*0978*/ 	.byte	0x04, 0x0a
        /*097a*/ 	.short	(.L_55 - .L_54)
	.align		4
.L_54:
        /*097c*/ 	.word	index@(.nv.constant0._ZN7cutlass13device_kernelINS_4gemm6kernel13GemmUniversalIN4cute5tupleIJiiiiEEENS1_10collective13CollectiveMmaINS1_35MainloopSm100TmaUmmaWarpSpecializedILi2ELi2ELi4ENS5_IJNS4_1CILi1EEENSA_ILi2EEESB_EEEEENS5_IJNSA_ILi64EEENSA_ILi128EEESG_EEENS_10tfloat32_tENS5_IJlSB_lEEESI_SJ_NS4_8TiledMMAINS4_8MMA_AtomIJNS4_17SM100_MMA_TF32_SSISI_SI_fLi64ELi128ELNS4_4UMMA5MajorE0ELSO_0ELNSN_7ScaleInE0ELSP_0EEEEEENS4_6LayoutINS5_IJSB_SB_SB_EEENS5_IJNSA_ILi0EEESU_SU_EEEEENS5_IJNS4_10UnderscoreESX_SX_EEEEENS4_23SM90_TMA_LOAD_MULTICASTENS4_14ComposedLayoutINS4_7SwizzleILi3ELi4ELi3EEENS4_18smem_ptr_flag_bitsILi32EEENSS_INS5_IJNSA_ILi8EEENSA_ILi32EEEEEENS5_IJS17_SB_EEEEEEEvNS4_8identityENS4_13SM90_TMA_LOADES1B_vS1C_EENS_8epilogue10collective18CollectiveEpilogueINS1F_23Sm100TmaWarpSpecializedILi4ELi2ELi16ELb1ELb0EEEJSH_NS5_IJNSS_ISF_SB_EENSS_IS17_SB_EEEEESI_SJ_SI_SJ_NS1F_6fusion15FusionCallbacksIS1J_NS1N_17LinearCombinationISI_fSI_fLNS_15FloatRoundStyleE2EEESH_S1M_JEEENS4_5SM1004TMEM4LOAD26SM100_TMEM_LOAD_16dp128b8xES1D_S1B_NS4_17SM75_U32x4_LDSM_NENS4_14SM90_TMA_STOREES1B_NS4_17SM90_U32x4_STSM_NENS4_39AutoVectorizingCopyWithAssumedAlignmentILi128EEEEEEvvEEEEvNT_6ParamsE)
        /*0980*/ 	.short	0x0380
        /*0982*/ 	.short	0x0800


	//----- nvinfo : EIATTR_SW_WAR
	.align		4
.L_55:
        /*0984*/ 	.byte	0x04, 0x36
        /*0986*/ 	.short	(.L_57 - .L_56)
.L_56:
        /*0988*/ 	.word	0x00000008
.L_57:


//--------------------- .nv.callgraph             --------------------------
	.section	.nv.callgraph,"",@"SHT_CUDA_CALLGRAPH"
	.align	4
	.sectionentsize	8
	.align		4
        /*0000*/ 	.word	0x00000000
	.align		4
        /*0004*/ 	.word	0xffffffff
	.align		4
        /*0008*/ 	.word	index@(_ZN7cutlass13device_kernelINS_4gemm6kernel13GemmUniversalIN4cute5tupleIJiiiiEEENS1_10collective13CollectiveMmaINS1_35MainloopSm100TmaUmmaWarpSpecializedILi2ELi2ELi4ENS5_IJNS4_1CILi1EEENSA_ILi2EEESB_EEEEENS5_IJNSA_ILi64EEENSA_ILi128EEESG_EEENS_10tfloat32_tENS5_IJlSB_lEEESI_SJ_NS4_8TiledMMAINS4_8MMA_AtomIJNS4_17SM100_MMA_TF32_SSISI_SI_fLi64ELi128ELNS4_4UMMA5MajorE0ELSO_0ELNSN_7ScaleInE0ELSP_0EEEEEENS4_6LayoutINS5_IJSB_SB_SB_EEENS5_IJNSA_ILi0EEESU_SU_EEEEENS5_IJNS4_10UnderscoreESX_SX_EEEEENS4_23SM90_TMA_LOAD_MULTICASTENS4_14ComposedLayoutINS4_7SwizzleILi3ELi4ELi3EEENS4_18smem_ptr_flag_bitsILi32EEENSS_INS5_IJNSA_ILi8EEENSA_ILi32EEEEEENS5_IJS17_SB_EEEEEEEvNS4_8identityENS4_13SM90_TMA_LOADES1B_vS1C_EENS_8epilogue10collective18CollectiveEpilogueINS1F_23Sm100TmaWarpSpecializedILi4ELi2ELi16ELb1ELb0EEEJSH_NS5_IJNSS_ISF_SB_EENSS_IS17_SB_EEEEESI_SJ_SI_SJ_NS1F_6fusion15FusionCallbacksIS1J_NS1N_17LinearCombinationISI_fSI_fLNS_15FloatRoundStyleE2EEESH_S1M_JEEENS4_5SM1004TMEM4LOAD26SM100_TMEM_LOAD_16dp128b8xES1D_S1B_NS4_17SM75_U32x4_LDSM_NENS4_14SM90_TMA_STOREES1B_NS4_17SM90_U32x4_STSM_NENS4_39AutoVectorizingCopyWithAssumedAlignmentILi128EEEEEEvvEEEEvNT_6ParamsE)
	.align		4
        /*000c*/ 	.word	index@(__assertfail)
	.align		4
        /*0010*/ 	.word	0x00000000
	.align		4
        /*0014*/ 	.word	0xfffffffe
	.align		4
        /*0018*/ 	.word	0x00000000
	.align		4
        /*001c*/ 	.word	0xfffffffd
	.align		4
        /*0020*/ 	.word	0x00000000
	.align		4
        /*0024*/ 	.word	0xfffffffc


//--------------------- .nv.constant4             --------------------------
	.section	.nv.constant4,"a",@progbits
	.align	8
	.align		8
.nv.constant4:
        /*0000*/ 	.dword	__assertfail
	.align		8
        /*0008*/ 	.dword	__unnamed_1
	.align		8
        /*0010*/ 	.dword	__unnamed_2
	.align		8
        /*0018*/ 	.dword	_ZN40_INTERNAL_389e48cd_4_k_cu_44d2ed5a_285354cuda3std3__45__cpo5beginE
	.align		8
        /*0020*/ 	.dword	_ZN40_INTERNAL_389e48cd_4_k_cu_44d2ed5a_285354cuda3std3__45__cpo3endE
	.align		8
        /*0028*/ 	.dword	_ZN40_INTERNAL_389e48cd_4_k_cu_44d2ed5a_285354cuda3std3__45__cpo6cbeginE
	.align		8
        /*0030*/ 	.dword	_ZN40_INTERNAL_389e48cd_4_k_cu_44d2ed5a_285354cuda3std3__45__cpo4cendE
	.align		8
        /*0038*/ 	.dword	_ZN40_INTERNAL_389e48cd_4_k_cu_44d2ed5a_285354cuda3std3__442_GLOBAL__N__389e48cd_4_k_cu_44d2ed5a_285356ignoreE
	.align		8
        /*0040*/ 	.dword	_ZN40_INTERNAL_389e48cd_4_k_cu_44d2ed5a_285354cuda3std3__419piecewise_constructE
	.align		8
        /*0048*/ 	.dword	_ZN40_INTERNAL_389e48cd_4_k_cu_44d2ed5a_285354cuda3std3__48in_placeE
	.align		8
        /*0050*/ 	.dword	_ZN40_INTERNAL_389e48cd_4_k_cu_44d2ed5a_285354cuda3std6ranges3__45__cpo4swapE
	.align		8
        /*0058*/ 	.dword	_ZN40_INTERNAL_389e48cd_4_k_cu_44d2ed5a_285354cuda3std6ranges3__45__cpo9iter_moveE
	.align		8
        /*0060*/ 	.dword	_ZN40_INTERNAL_389e48cd_4_k_cu_44d2ed5a_285354cute7productE
	.align		8
        /*0068*/ 	.dword	_ZN40_INTERNAL_389e48cd_4_k_cu_44d2ed5a_285354cute1_E
	.align		8
        /*0070*/ 	.dword	$str$25
	.align		8
        /*0078*/ 	.dword	$str$26
	.align		8
        /*0080*/ 	.dword	$str$27
	.align		8
        /*0088*/ 	.dword	$str$28


//--------------------- .text._ZN7cutlass13device_kernelINS_4gemm6kernel13GemmUniversalIN4cute5tupleIJiiiiEEENS1_10collective13CollectiveMmaINS1_35MainloopSm100TmaUmmaWarpSpecializedILi2ELi2ELi4ENS5_IJNS4_1CILi1EEENSA_ILi2EEESB_EEEEENS5_IJNSA_ILi64EEENSA_ILi128EEESG_EEENS_10tfloat32_tENS5_IJlSB_lEEESI_SJ_NS4_8TiledMMAINS4_8MMA_AtomIJNS4_17SM100_MMA_TF32_SSISI_SI_fLi64ELi128ELNS4_4UMMA5MajorE0ELSO_0ELNSN_7ScaleInE0ELSP_0EEEEEENS4_6LayoutINS5_IJSB_SB_SB_EEENS5_IJNSA_ILi0EEESU_SU_EEEEENS5_IJNS4_10UnderscoreESX_SX_EEEEENS4_23SM90_TMA_LOAD_MULTICASTENS4_14ComposedLayoutINS4_7SwizzleILi3ELi4ELi3EEENS4_18smem_ptr_flag_bitsILi32EEENSS_INS5_IJNSA_ILi8EEENSA_ILi32EEEEEENS5_IJS17_SB_EEEEEEEvNS4_8identityENS4_13SM90_TMA_LOADES1B_vS1C_EENS_8epilogue10collective18CollectiveEpilogueINS1F_23Sm100TmaWarpSpecializedILi4ELi2ELi16ELb1ELb0EEEJSH_NS5_IJNSS_ISF_SB_EENSS_IS17_SB_EEEEESI_SJ_SI_SJ_NS1F_6fusion15FusionCallbacksIS1J_NS1N_17LinearCombinationISI_fSI_fLNS_15FloatRoundStyleE2EEESH_S1M_JEEENS4_5SM1004TMEM4LOAD26SM100_TMEM_LOAD_16dp128b8xES1D_S1B_NS4_17SM75_U32x4_LDSM_NENS4_14SM90_TMA_STOREES1B_NS4_17SM90_U32x4_STSM_NENS4_39AutoVectorizingCopyWithAssumedAlignmentILi128EEEEEEvvEEEEvNT_6ParamsE --------------------------
	.section	.text._ZN7cutlass13device_kernelINS_4gemm6kernel13GemmUniversalIN4cute5tupleIJiiiiEEENS1_10collective13CollectiveMmaINS1_35MainloopSm100TmaUmmaWarpSpecializedILi2ELi2ELi4ENS5_IJNS4_1CILi1EEENSA_ILi2EEESB_EEEEENS5_IJNSA_ILi64EEENSA_ILi128EEESG_EEENS_10tfloat32_tENS5_IJlSB_lEEESI_SJ_NS4_8TiledMMAINS4_8MMA_AtomIJNS4_17SM100_MMA_TF32_SSISI_SI_fLi64ELi128ELNS4_4UMMA5MajorE0ELSO_0ELNSN_7ScaleInE0ELSP_0EEEEEENS4_6LayoutINS5_IJSB_SB_SB_EEENS5_IJNSA_ILi0EEESU_SU_EEEEENS5_IJNS4_10UnderscoreESX_SX_EEEEENS4_23SM90_TMA_LOAD_MULTICASTENS4_14ComposedLayoutINS4_7SwizzleILi3ELi4ELi3EEENS4_18smem_ptr_flag_bitsILi32EEENSS_INS5_IJNSA_ILi8EEENSA_ILi32EEEEEENS5_IJS17_SB_EEEEEEEvNS4_8identityENS4_13SM90_TMA_LOADES1B_vS1C_EENS_8epilogue10collective18CollectiveEpilogueINS1F_23Sm100TmaWarpSpecializedILi4ELi2ELi16ELb1ELb0EEEJSH_NS5_IJNSS_ISF_SB_EENSS_IS17_SB_EEEEESI_SJ_SI_SJ_NS1F_6fusion15FusionCallbacksIS1J_NS1N_17LinearCombinationISI_fSI_fLNS_15FloatRoundStyleE2EEESH_S1M_JEEENS4_5SM1004TMEM4LOAD26SM100_TMEM_LOAD_16dp128b8xES1D_S1B_NS4_17SM75_U32x4_LDSM_NENS4_14SM90_TMA_STOREES1B_NS4_17SM90_U32x4_STSM_NENS4_39AutoVectorizingCopyWithAssumedAlignmentILi128EEEEEEvvEEEEvNT_6ParamsE,"ax",@progbits
	.align	128
.text._ZN7cutlass13device_kernelINS_4gemm6kernel13GemmUniversalIN4cute5tupleIJiiiiEEENS1_10collective13CollectiveMmaINS1_35MainloopSm100TmaUmmaWarpSpecializedILi2ELi2ELi4ENS5_IJNS4_1CILi1EEENSA_ILi2EEESB_EEEEENS5_IJNSA_ILi64EEENSA_ILi128EEESG_EEENS_10tfloat32_tENS5_IJlSB_lEEESI_SJ_NS4_8TiledMMAINS4_8MMA_AtomIJNS4_17SM100_MMA_TF32_SSISI_SI_fLi64ELi128ELNS4_4UMMA5MajorE0ELSO_0ELNSN_7ScaleInE0ELSP_0EEEEEENS4_6LayoutINS5_IJSB_SB_SB_EEENS5_IJNSA_ILi0EEESU_SU_EEEEENS5_IJNS4_10UnderscoreESX_SX_EEEEENS4_23SM90_TMA_LOAD_MULTICASTENS4_14ComposedLayoutINS4_7SwizzleILi3ELi4ELi3EEENS4_18smem_ptr_flag_bitsILi32EEENSS_INS5_IJNSA_ILi8EEENSA_ILi32EEEEEENS5_IJS17_SB_EEEEEEEvNS4_8identityENS4_13SM90_TMA_LOADES1B_vS1C_EENS_8epilogue10collective18CollectiveEpilogueINS1F_23Sm100TmaWarpSpecializedILi4ELi2ELi16ELb1ELb0EEEJSH_NS5_IJNSS_ISF_SB_EENSS_IS17_SB_EEEEESI_SJ_SI_SJ_NS1F_6fusion15FusionCallbacksIS1J_NS1N_17LinearCombinationISI_fSI_fLNS_15FloatRoundStyleE2EEESH_S1M_JEEENS4_5SM1004TMEM4LOAD26SM100_TMEM_LOAD_16dp128b8xES1D_S1B_NS4_17SM75_U32x4_LDSM_NENS4_14SM90_TMA_STOREES1B_NS4_17SM90_U32x4_STSM_NENS4_39AutoVectorizingCopyWithAssumedAlignmentILi128EEEEEEvvEEEEvNT_6ParamsE:
        .type           _ZN7cutlass13device_kernelINS_4gemm6kernel13GemmUniversalIN4cute5tupleIJiiiiEEENS1_10collective13CollectiveMmaINS1_35MainloopSm100TmaUmmaWarpSpecializedILi2ELi2ELi4ENS5_IJNS4_1CILi1EEENSA_ILi2EEESB_EEEEENS5_IJNSA_ILi64EEENSA_ILi128EEESG_EEENS_10tfloat32_tENS5_IJlSB_lEEESI_SJ_NS4_8TiledMMAINS4_8MMA_AtomIJNS4_17SM100_MMA_TF32_SSISI_SI_fLi64ELi128ELNS4_4UMMA5MajorE0ELSO_0ELNSN_7ScaleInE0ELSP_0EEEEEENS4_6LayoutINS5_IJSB_SB_SB_EEENS5_IJNSA_ILi0EEESU_SU_EEEEENS5_IJNS4_10UnderscoreESX_SX_EEEEENS4_23SM90_TMA_LOAD_MULTICASTENS4_14ComposedLayoutINS4_7SwizzleILi3ELi4ELi3EEENS4_18smem_ptr_flag_bitsILi32EEENSS_INS5_IJNSA_ILi8EEENSA_ILi32EEEEEENS5_IJS17_SB_EEEEEEEvNS4_8identityENS4_13SM90_TMA_LOADES1B_vS1C_EENS_8epilogue10collective18CollectiveEpilogueINS1F_23Sm100TmaWarpSpecializedILi4ELi2ELi16ELb1ELb0EEEJSH_NS5_IJNSS_ISF_SB_EENSS_IS17_SB_EEEEESI_SJ_SI_SJ_NS1F_6fusion15FusionCallbacksIS1J_NS1N_17LinearCombinationISI_fSI_fLNS_15FloatRoundStyleE2EEESH_S1M_JEEENS4_5SM1004TMEM4LOAD26SM100_TMEM_LOAD_16dp128b8xES1D_S1B_NS4_17SM75_U32x4_LDSM_NENS4_14SM90_TMA_STOREES1B_NS4_17SM90_U32x4_STSM_NENS4_39AutoVectorizingCopyWithAssumedAlignmentILi128EEEEEEvvEEEEvNT_6ParamsE,@function
        .size           _ZN7cutlass13device_kernelINS_4gemm6kernel13GemmUniversalIN4cute5tupleIJiiiiEEENS1_10collective13CollectiveMmaINS1_35MainloopSm100TmaUmmaWarpSpecializedILi2ELi2ELi4ENS5_IJNS4_1CILi1EEENSA_ILi2EEESB_EEEEENS5_IJNSA_ILi64EEENSA_ILi128EEESG_EEENS_10tfloat32_tENS5_IJlSB_lEEESI_SJ_NS4_8TiledMMAINS4_8MMA_AtomIJNS4_17SM100_MMA_TF32_SSISI_SI_fLi64ELi128ELNS4_4UMMA5MajorE0ELSO_0ELNSN_7ScaleInE0ELSP_0EEEEEENS4_6LayoutINS5_IJSB_SB_SB_EEENS5_IJNSA_ILi0EEESU_SU_EEEEENS5_IJNS4_10UnderscoreESX_SX_EEEEENS4_23SM90_TMA_LOAD_MULTICASTENS4_14ComposedLayoutINS4_7SwizzleILi3ELi4ELi3EEENS4_18smem_ptr_flag_bitsILi32EEENSS_INS5_IJNSA_ILi8EEENSA_ILi32EEEEEENS5_IJS17_SB_EEEEEEEvNS4_8identityENS4_13SM90_TMA_LOADES1B_vS1C_EENS_8epilogue10collective18CollectiveEpilogueINS1F_23Sm100TmaWarpSpecializedILi4ELi2ELi16ELb1ELb0EEEJSH_NS5_IJNSS_ISF_SB_EENSS_IS17_SB_EEEEESI_SJ_SI_SJ_NS1F_6fusion15FusionCallbacksIS1J_NS1N_17LinearCombinationISI_fSI_fLNS_15FloatRoundStyleE2EEESH_S1M_JEEENS4_5SM1004TMEM4LOAD26SM100_TMEM_LOAD_16dp128b8xES1D_S1B_NS4_17SM75_U32x4_LDSM_NENS4_14SM90_TMA_STOREES1B_NS4_17SM90_U32x4_STSM_NENS4_39AutoVectorizingCopyWithAssumedAlignmentILi128EEEEEEvvEEEEvNT_6ParamsE,(.L_x_181 - _ZN7cutlass13device_kernelINS_4gemm6kernel13GemmUniversalIN4cute5tupleIJiiiiEEENS1_10collective13CollectiveMmaINS1_35MainloopSm100TmaUmmaWarpSpecializedILi2ELi2ELi4ENS5_IJNS4_1CILi1EEENSA_ILi2EEESB_EEEEENS5_IJNSA_ILi64EEENSA_ILi128EEESG_EEENS_10tfloat32_tENS5_IJlSB_lEEESI_SJ_NS4_8TiledMMAINS4_8MMA_AtomIJNS4_17SM100_MMA_TF32_SSISI_SI_fLi64ELi128ELNS4_4UMMA5MajorE0ELSO_0ELNSN_7ScaleInE0ELSP_0EEEEEENS4_6LayoutINS5_IJSB_SB_SB_EEENS5_IJNSA_ILi0EEESU_SU_EEEEENS5_IJNS4_10UnderscoreESX_SX_EEEEENS4_23SM90_TMA_LOAD_MULTICASTENS4_14ComposedLayoutINS4_7SwizzleILi3ELi4ELi3EEENS4_18smem_ptr_flag_bitsILi32EEENSS_INS5_IJNSA_ILi8EEENSA_ILi32EEEEEENS5_IJS17_SB_EEEEEEEvNS4_8identityENS4_13SM90_TMA_LOADES1B_vS1C_EENS_8epilogue10collective18CollectiveEpilogueINS1F_23Sm100TmaWarpSpecializedILi4ELi2ELi16ELb1ELb0EEEJSH_NS5_IJNSS_ISF_SB_EENSS_IS17_SB_EEEEESI_SJ_SI_SJ_NS1F_6fusion15FusionCallbacksIS1J_NS1N_17LinearCombinationISI_fSI_fLNS_15FloatRoundStyleE2EEESH_S1M_JEEENS4_5SM1004TMEM4LOAD26SM100_TMEM_LOAD_16dp128b8xES1D_S1B_NS4_17SM75_U32x4_LDSM_NENS4_14SM90_TMA_STOREES1B_NS4_17SM90_U32x4_STSM_NENS4_39AutoVectorizingCopyWithAssumedAlignmentILi128EEEEEEvvEEEEvNT_6ParamsE)
        .other          _ZN7cutlass13device_kernelINS_4gemm6kernel13GemmUniversalIN4cute5tupleIJiiiiEEENS1_10collective13CollectiveMmaINS1_35MainloopSm100TmaUmmaWarpSpecializedILi2ELi2ELi4ENS5_IJNS4_1CILi1EEENSA_ILi2EEESB_EEEEENS5_IJNSA_ILi64EEENSA_ILi128EEESG_EEENS_10tfloat32_tENS5_IJlSB_lEEESI_SJ_NS4_8TiledMMAINS4_8MMA_AtomIJNS4_17SM100_MMA_TF32_SSISI_SI_fLi64ELi128ELNS4_4UMMA5MajorE0ELSO_0ELNSN_7ScaleInE0ELSP_0EEEEEENS4_6LayoutINS5_IJSB_SB_SB_EEENS5_IJNSA_ILi0EEESU_SU_EEEEENS5_IJNS4_10UnderscoreESX_SX_EEEEENS4_23SM90_TMA_LOAD_MULTICASTENS4_14ComposedLayoutINS4_7SwizzleILi3ELi4ELi3EEENS4_18smem_ptr_flag_bitsILi32EEENSS_INS5_IJNSA_ILi8EEENSA_ILi32EEEEEENS5_IJS17_SB_EEEEEEEvNS4_8identityENS4_13SM90_TMA_LOADES1B_vS1C_EENS_8epilogue10collective18CollectiveEpilogueINS1F_23Sm100TmaWarpSpecializedILi4ELi2ELi16ELb1ELb0EEEJSH_NS5_IJNSS_ISF_SB_EENSS_IS17_SB_EEEEESI_SJ_SI_SJ_NS1F_6fusion15FusionCallbacksIS1J_NS1N_17LinearCombinationISI_fSI_fLNS_15FloatRoundStyleE2EEESH_S1M_JEEENS4_5SM1004TMEM4LOAD26SM100_TMEM_LOAD_16dp128b8xES1D_S1B_NS4_17SM75_U32x4_LDSM_NENS4_14SM90_TMA_STOREES1B_NS4_17SM90_U32x4_STSM_NENS4_39AutoVectorizingCopyWithAssumedAlignmentILi128EEEEEEvvEEEEvNT_6ParamsE,@"STO_CUDA_ENTRY STV_DEFAULT"
_ZN7cutlass13device_kernelINS_4gemm6kernel13GemmUniversalIN4cute5tupleIJiiiiEEENS1_10collective13CollectiveMmaINS1_35MainloopSm100TmaUmmaWarpSpecializedILi2ELi2ELi4ENS5_IJNS4_1CILi1EEENSA_ILi2EEESB_EEEEENS5_IJNSA_ILi64EEENSA_ILi128EEESG_EEENS_10tfloat32_tENS5_IJlSB_lEEESI_SJ_NS4_8TiledMMAINS4_8MMA_AtomIJNS4_17SM100_MMA_TF32_SSISI_SI_fLi64ELi128ELNS4_4UMMA5MajorE0ELSO_0ELNSN_7ScaleInE0ELSP_0EEEEEENS4_6LayoutINS5_IJSB_SB_SB_EEENS5_IJNSA_ILi0EEESU_SU_EEEEENS5_IJNS4_10UnderscoreESX_SX_EEEEENS4_23SM90_TMA_LOAD_MULTICASTENS4_14ComposedLayoutINS4_7SwizzleILi3ELi4ELi3EEENS4_18smem_ptr_flag_bitsILi32EEENSS_INS5_IJNSA_ILi8EEENSA_ILi32EEEEEENS5_IJS17_SB_EEEEEEEvNS4_8identityENS4_13SM90_TMA_LOADES1B_vS1C_EENS_8epilogue10collective18CollectiveEpilogueINS1F_23Sm100TmaWarpSpecializedILi4ELi2ELi16ELb1ELb0EEEJSH_NS5_IJNSS_ISF_SB_EENSS_IS17_SB_EEEEESI_SJ_SI_SJ_NS1F_6fusion15FusionCallbacksIS1J_NS1N_17LinearCombinationISI_fSI_fLNS_15FloatRoundStyleE2EEESH_S1M_JEEENS4_5SM1004TMEM4LOAD26SM100_TMEM_LOAD_16dp128b8xES1D_S1B_NS4_17SM75_U32x4_LDSM_NENS4_14SM90_TMA_STOREES1B_NS4_17SM90_U32x4_STSM_NENS4_39AutoVectorizingCopyWithAssumedAlignmentILi128EEEEEEvvEEEEvNT_6ParamsE:
[----:B------:R-:W1:Y:S01]  /*0000*/  LDC R1, c[0x0][0x37c] ;  /* 0x0000df00ff017b82 */ /* 0x000e620000000800 */
[----:B------:R-:W2:Y:S01]  /*0010*/  S2R R65, SR_TID.X ;  /* 0x0000000000417919 */ /* 0x000ea20000002100 */
[----:B------:R-:W3:Y:S01]  /*0020*/  LDCU.64 UR8, c[0x0][0x890] ;  /* 0x00011200ff0877ac */ /* 0x000ee20008000a00 */
[----:B------:R-:W-:Y:S02]  /*0030*/  PRMT R53, RZ, 0x7610, R53 ;  /* 0x00007610ff357816 */ /* 0x000fe40000000035 */
[----:B------:R-:W-:Y:S01]  /*0040*/  ELECT P4, URZ, PT ;  /* 0x0000000000ff782f */ /* 0x000fe20003880000 */
[----:B---3--:R-:W-:-:S04]  /*0050*/  UISETP.NE.U32.AND UP0, UPT, UR8, URZ, UPT ;  /* 0x000000ff0800728c */ /* 0x008fc8000bf05070 */
[----:B------:R-:W-:Y:S01]  /*0060*/  UISETP.NE.AND.EX UP0, UPT, UR9, URZ, UPT, UP0 ;  /* 0x000000ff0900728c */ /* 0x000fe2000bf05300 */
[----:B--2---:R-:W-:-:S05]  /*0070*/  SHF.R.U32.HI R54, RZ, 0x5, R65 ;  /* 0x00000005ff367819 */ /* 0x004fca0000011641 */
[----:B------:R-:W2:Y:S02]  /*0080*/  SHFL.IDX PT, R0, R54, RZ, 0x1f ;  /* 0x00001fff36007589 */ /* 0x000ea400000e0000 */
[----:B--2---:R-:W-:Y:S01]  /*0090*/  R2UR UR17, R0 ;  /* 0x00000000001172ca */ /* 0x004fe200000e0000 */
[----:B-1----:R-:W-:-:S14]  /*00a0*/  BRA.U UP0, `(.L_x_0) ;  /* 0x0000000100307547 */ /* 0x002fdc000b800000 */
[----:B------:R-:W1:Y:S02]  /*00b0*/  LDCU.64 UR4, c[0x0][0x888] ;  /* 0x00011100ff0477ac */ /* 0x000e640008000a00 */
[----:B-1----:R-:W-:-:S04]  /*00c0*/  UISETP.NE.U32.AND UP0, UPT, UR4, URZ, UPT ;  /* 0x000000ff0400728c */ /* 0x002fc8000bf05070 */
[----:B------:R-:W-:-:S09]  /*00d0*/  UISETP.NE.AND.EX UP0, UPT, UR5, URZ, UPT, UP0 ;  /* 0x000000ff0500728c */ /* 0x000fd2000bf05300 */
[----:B------:R-:W-:Y:S05]  /*00e0*/  BRA.U !UP0, `(.L_x_1) ;  /* 0x0000000108147547 */ /* 0x000fea000b800000 */
[----:B------:R-:W1:Y:S01]  /*00f0*/  LDC.64 R2, c[0x0][0x888] ;  /* 0x00022200ff027b82 */ /* 0x000e620000000a00 */
[----:B------:R-:W1:Y:S02]  /*0100*/  LDCU.64 UR4, c[0x0][0x358] ;  /* 0x00006b00ff0477ac */ /* 0x000e640008000a00 */
[----:B-1----:R1:W5:Y:S01]  /*0110*/  LDG.E R27, desc[UR4][R2.64] ;  /* 0x00000004021b7981 */ /* 0x002362000c1e1900 */
[----:B------:R-:W-:Y:S01]  /*0120*/  HFMA2 R53, -RZ, RZ, 0, 5.9604644775390625e-08 ;  /* 0x00000001ff357431 */ /* 0x000fe200000001ff */
[----:B------:R-:W-:Y:S05]  /*0130*/  BRA `(.L_x_0) ;  /* 0x00000000000c7947 */ /* 0x000fea0003800000 */
.L_x_1:
[----:B------:R-:W1:Y:S01]  /*0140*/  LDCU UR4, c[0x0][0x880] ;  /* 0x00011000ff0477ac */ /* 0x000e620008000800 */
[----:B------:R-:W-:Y:S01]  /*0150*/  HFMA2 R53, -RZ, RZ, 0, 5.9604644775390625e-08 ;  /* 0x00000001ff357431 */ /* 0x000fe200000001ff */
[----:B-1----:R-:W-:-:S07]  /*0160*/  MOV R27, UR4 ;  /* 0x00000004001b7c02 */ /* 0x002fce0008000f00 */
.L_x_0:
[----:B------:R-:W2:Y:S02]  /*0170*/  LDCU.64 UR4, c[0x0][0x8b0] ;  /* 0x00011600ff0477ac */ /* 0x000ea40008000a00 */
[----:B--2---:R-:W-:-:S04]  /*0180*/  UISETP.NE.U32.AND UP0, UPT, UR4, URZ, UPT ;  /* 0x000000ff0400728c */ /* 0x004fc8000bf05070 */
[----:B------:R-:W-:-:S09]  /*0190*/  UISETP.NE.AND.EX UP0, UPT, UR5, URZ, UPT, UP0 ;  /* 0x000000ff0500728c */ /* 0x000fd2000bf05300 */
[----:B------:R-:W-:Y:S05]  /*01a0*/  BRA.U UP0, `(.L_x_2) ;  /* 0x0000000100287547 */ /* 0x000fea000b800000 */
[----:B------:R-:W2:Y:S02]  /*01b0*/  LDCU.64 UR4, c[0x0][0x8a8] ;  /* 0x00011500ff0477ac */ /* 0x000ea40008000a00 */
[----:B--2---:R-:W-:-:S04]  /*01c0*/  UISETP.NE.U32.AND UP0, UPT, UR4, URZ, UPT ;  /* 0x000000ff0400728c */ /* 0x004fc8000bf05070 */
[----:B------:R-:W-:-:S09]  /*01d0*/  UISETP.NE.AND.EX UP0, UPT, UR5, URZ, UPT, UP0 ;  /* 0x000000ff0500728c */ /* 0x000fd2000bf05300 */
[----:B------:R-:W-:Y:S05]  /*01e0*/  BRA.U !UP0, `(.L_x_3) ;  /* 0x0000000108107547 */ /* 0x000fea000b800000 */
[----:B------:R-:W2:Y:S01]  /*01f0*/  LDC.64 R24, c[0x0][0x8a8] ;  /* 0x00022a00ff187b82 */ /* 0x000ea20000000a00 */
[----:B------:R-:W2:Y:S02]  /*0200*/  LDCU.64 UR4, c[0x0][0x358] ;  /* 0x00006b00ff0477ac */ /* 0x000ea40008000a00 */
[----:B--2---:R2:W5:Y:S01]  /*0210*/  LDG.E R24, desc[UR4][R24.64] ;  /* 0x0000000418187981 */ /* 0x004562000c1e1900 */
[----:B------:R-:W-:Y:S05]  /*0220*/  BRA `(.L_x_2) ;  /* 0x0000000000087947 */ /* 0x000fea0003800000 */
.L_x_3:
[----:B------:R-:W2:Y:S02]  /*0230*/  LDCU UR4, c[0x0][0x8a0] ;  /* 0x00011400ff0477ac */ /* 0x000ea40008000800 */
[----:B--2---:R-:W-:Y:S02]  /*0240*/  MOV R24, UR4 ;  /* 0x0000000400187c02 */ /* 0x004fe40008000f00 */
.L_x_2:
[----:B------:R-:W-:Y:S01]  /*0250*/  IMAD.U32 R0, RZ, RZ, UR17 ;  /* 0x00000011ff007e24 */ /* 0x000fe2000f8e00ff */
[----:B------:R-:W-:Y:S04]  /*0260*/  BSSY.RECONVERGENT B0, `(.L_x_4) ;  /* 0x000000c000007945 */ /* 0x000fe80003800200 */
[C---:B------:R-:W-:Y:S02]  /*0270*/  ISETP.NE.OR P1, PT, R0.reuse, 0x1, !P4 ;  /* 0x000000010000780c */ /* 0x040fe40006725670 */
[----:B------:R-:W-:-:S11]  /*0280*/  ISETP.NE.OR P0, PT, R0, 0x3, !P4 ;  /* 0x000000030000780c */ /* 0x000fd60006705670 */
[----:B------:R-:W-:Y:S05]  /*0290*/  @P1 BRA `(.L_x_5) ;  /* 0x0000000000201947 */ /* 0x000fea0003800000 */
[----:B------:R-:W3:Y:S02]  /*02a0*/  LDCU.64 UR4, c[0x0][0x348] ;  /* 0x00006900ff0477ac */ /* 0x000ee40008000a00 */
[----:B---3--:R-:W-:Y:S02]  /*02b0*/  UIADD3 UR6, UP1, UPT, UR4, 0x80, URZ ;  /* 0x0000008004067890 */ /* 0x008fe4000ff3e0ff */
[----:B------:R-:W-:Y:S02]  /*02c0*/  UIADD3 UR4, UP0, UPT, UR4, 0x180, URZ ;  /* 0x0000018004047890 */ /* 0x000fe4000ff1e0ff */
[----:B------:R-:W-:Y:S02]  /*02d0*/  UIADD3.X UR7, UPT, UPT, URZ, UR5, URZ, UP1, !UPT ;  /* 0x00000005ff077290 */ /* 0x000fe40008ffe4ff */
[----:B------:R-:W-:-:S07]  /*02e0*/  UIADD3.X UR5, UPT, UPT, URZ, UR5, URZ, UP0, !UPT ;  /* 0x00000005ff057290 */ /* 0x000fce00087fe4ff */
[----:B------:R3:W-:Y:S02]  /*02f0*/  UTMACCTL.PF [UR6] ;  /* 0x00000000060079b9 */ /* 0x0007e40008040000 */
[----:B------:R3:W-:Y:S02]  /*0300*/  UTMACCTL.PF [UR4] ;  /* 0x00000000040079b9 */ /* 0x0007e40008040000 */
[----:B---3--:R-:W-:Y:S01]  /*0310*/  NOP ;  /* 0x0000000000007918 */ /* 0x008fe20000000000 */
.L_x_5:
[----:B------:R-:W-:Y:S05]  /*0320*/  BSYNC.RECONVERGENT B0 ;  /* 0x0000000000007941 */ /* 0x000fea0003800200 */
.L_x_4:
[----:B------:R-:W-:Y:S04]  /*0330*/  BSSY.RECONVERGENT B0, `(.L_x_6) ;  /* 0x000000a000007945 */ /* 0x000fe80003800200 */
        /* <DEDUP_REMOVED lines=9> */
.L_x_7:
[----:B------:R-:W-:Y:S05]  /*03d0*/  BSYNC.RECONVERGENT B0 ;  /* 0x0000000000007941 */ /* 0x000fea0003800200 */
.L_x_6:
[----:B------:R-:W3:Y:S01]  /*03e0*/  LDCU.64 UR4, c[0x0][0x888] ;  /* 0x00011100ff0477ac */ /* 0x000ee20008000a00 */
[----:B------:R-:W-:Y:S02]  /*03f0*/  UISETP.EQ.U32.AND UP1, UPT, UR8, URZ, UPT ;  /* 0x000000ff0800728c */ /* 0x000fe4000bf22070 */
[----:B------:R-:W-:Y:S02]  /*0400*/  UPLOP3.LUT UP3, UPT, UPT, UPT, UPT, 0x80, 0x8 ;  /* 0x000000000008789c */ /* 0x000fe40003f6f070 */
[----:B---3--:R-:W-:-:S04]  /*0410*/  UISETP.NE.U32.AND UP0, UPT, UR4, URZ, UPT ;  /* 0x000000ff0400728c */ /* 0x008fc8000bf05070 */
[----:B------:R-:W-:-:S04]  /*0420*/  UISETP.NE.AND.EX UP0, UPT, UR5, URZ, UPT, UP0 ;  /* 0x000000ff0500728c */ /* 0x000fc8000bf05300 */
[----:B------:R-:W-:-:S04]  /*0430*/  UISETP.EQ.OR.EX UP2, UPT, UR9, URZ, !UP0, UP1 ;  /* 0x000000ff0900728c */ /* 0x000fc8000c742710 */
[----:B------:R-:W-:-:S05]  /*0440*/  UP2UR UR63, UPR, URZ, 0x4 ;  /* 0x00000004ff3f7883 */ /* 0x000fca0008000000 */
[----:B------:R-:W-:Y:S07]  /*0450*/  BRA.U !UP2, `(.L_x_8) ;  /* 0x000000010a207547 */ /* 0x000fee000b800000 */
[----:B------:R-:W-:Y:S01]  /*0460*/  UISETP.NE.U32.AND UP1, UPT, UR8, URZ, UPT ;  /* 0x000000ff0800728c */ /* 0x000fe2000bf25070 */
[----:B-----5:R-:W-:Y:S01]  /*0470*/  FSETP.NEU.AND P0, PT, R27, RZ, PT ;  /* 0x000000ff1b00720b */ /* 0x020fe20003f0d000 */
[----:B------:R-:W-:Y:S02]  /*0480*/  USEL UR4, URZ, 0xffffffff, UP0 ;  /* 0xffffffffff047887 */ /* 0x000fe40008000000 */
[----:B------:R-:W-:-:S10]  /*0490*/  UISETP.NE.AND.EX UP1, UPT, UR9, URZ, UPT, UP1 ;  /* 0x000000ff0900728c */ /* 0x000fd4000bf25310 */
[----:B------:R-:W-:Y:S01]  /*04a0*/  VOTEU.ANY UP0, P0 ;  /* 0x0000000000ff7886 */ /* 0x000fe20000000100 */
[----:B------:R-:W-:-:S04]  /*04b0*/  @!UP1 USEL UR4, URZ, 0xffffffff, UP0 ;  /* 0xffffffffff049887 */ /* 0x000fc80008000000 */
[----:B------:R-:W-:-:S04]  /*04c0*/  ULOP3.LUT UR4, UR4, 0x1, URZ, 0xc0, !UPT ;  /* 0x0000000104047892 */ /* 0x000fc8000f8ec0ff */
[----:B------:R-:W-:-:S11]  /*04d0*/  UISETP.NE.U32.AND UP3, UPT, UR4, 0x1, UPT ;  /* 0x000000010400788c */ /* 0x000fd6000bf65070 */
.L_x_8:
[----:B-1----:R-:W1:Y:S01]  /*04e0*/  SHFL.IDX PT, R2, R54, RZ, 0x1f ;  /* 0x00001fff36027589 */ /* 0x002e6200000e0000 */
[----:B------:R-:W-:-:S04]  /*04f0*/  UISETP.NE.AND UP0, UPT, UR17, 0x2, UPT ;  /* 0x000000021100788c */ /* 0x000fc8000bf05270 */
[----:B------:R-:W-:Y:S01]  /*0500*/  USEL UR45, URZ, 0x1, UP0 ;  /* 0x00000001ff2d7887 */ /* 0x000fe20008000000 */
[----:B-1----:R-:W-:-:S13]  /*0510*/  ISETP.NE.AND P0, PT, R2, RZ, PT ;  /* 0x000000ff0200720c */ /* 0x002fda0003f05270 */
[----:B------:R-:W-:Y:S05]  /*0520*/  @P0 BRA `(.L_x_9) ;  /* 0x0000000000480947 */ /* 0x000fea0003800000 */
[----:B------:R-:W1:Y:S01]  /*0530*/  S2UR UR4, SR_CgaCtaId ;  /* 0x00000000000479c3 */ /* 0x000e620000008800 */
[----:B------:R-:W-:Y:S01]  /*0540*/  UMOV UR5, 0x400 ;  /* 0x0000040000057882 */ /* 0x000fe20000000000 */
[----:B------:R-:W-:Y:S01]  /*0550*/  UMOV UR8, 0x1 ;  /* 0x0000000100087882 */ /* 0x000fe20000000000 */
[----:B------:R-:W-:Y:S01]  /*0560*/  UMOV UR6, 0x2 ;  /* 0x0000000200067882 */ /* 0x000fe20000000000 */
[----:B------:R-:W-:-:S04]  /*0570*/  UIADD3 UR8, UPT, UPT, -UR8, 0x100000, URZ ;  /* 0x0010000008087890 */ /* 0x000fc8000fffe1ff */
[----:B------:R-:W-:Y:S02]  /*0580*/  USHF.L.U32 UR9, UR8, 0xb, URZ ;  /* 0x0000000b08097899 */ /* 0x000fe400080006ff */
[----:B------:R-:W-:Y:S02]  /*0590*/  USHF.L.U32 UR8, UR8, 0x1, URZ ;  /* 0x0000000108087899 */ /* 0x000fe400080006ff */
[----:B------:R-:W-:-:S04]  /*05a0*/  UIADD3 UR6, UPT, UPT, -UR6, 0x100000, URZ ;  /* 0x0010000006067890 */ /* 0x000fc8000fffe1ff */
[----:B------:R-:W-:Y:S02]  /*05b0*/  USHF.L.U32 UR7, UR6, 0xb, URZ ;  /* 0x0000000b06077899 */ /* 0x000fe400080006ff */
[----:B------:R-:W-:Y:S01]  /*05c0*/  USHF.L.U32 UR6, UR6, 0x1, URZ ;  /* 0x0000000106067899 */ /* 0x000fe200080006ff */
[----:B------:R-:W-:Y:S01]  /*05d0*/  ELECT P0, URZ, PT ;  /* 0x0000000000ff782f */ /* 0x000fe20003800000 */
[----:B-1----:R-:W-:Y:S01]  /*05e0*/  ULEA UR4, UR4, UR5, 0x18 ;  /* 0x0000000504047291 */ /* 0x002fe2000f8ec0ff */
[----:B------:R-:W1:Y:S11]  /*05f0*/  FENCE.VIEW.ASYNC.S ;  /* 0x00000000000073c6 */ /* 0x000e760000000000 */
[----:B-1----:R1:W3:Y:S01]  /*0600*/  SYNCS.EXCH.64 URZ, [UR4], UR8 ;  /* 0x0000000804ff75b2 */ /* 0x0022e20008000100 */
[----:B------:R1:W4:Y:S01]  /*0610*/  SYNCS.EXCH.64 URZ, [UR4+0x10], UR6 ;  /* 0x0000100604ff75b2 */ /* 0x0003220008000100 */
[----:B------:R1:W1:Y:S01]  /*0620*/  SYNCS.EXCH.64 URZ, [UR4+0x8], UR8 ;  /* 0x0000080804ff75b2 */ /* 0x0002620008000100 */
[----:B------:R1:W1:Y:S01]  /*0630*/  SYNCS.EXCH.64 URZ, [UR4+0x18], UR6 ;  /* 0x0000180604ff75b2 */ /* 0x0002620008000100 */
[----:B------:R-:W-:Y:S01]  /*0640*/  NOP ;  /* 0x0000000000007918 */ /* 0x000fe20000000000 */
.L_x_9:
[----:B------:R-:W2:Y:S01]  /*0650*/  SHFL.IDX PT, R2, R54, RZ, 0x1f ;  /* 0x00001fff36027589 */ /* 0x000ea200000e0000 */
[----:B------:R-:W-:Y:S01]  /*0660*/  NOP ;  /* 0x0000000000007918 */ /* 0x000fe20000000000 */
[----:B--2---:R-:W-:-:S13]  /*0670*/  ISETP.NE.AND P0, PT, R2, 0x1, PT ;  /* 0x000000010200780c */ /* 0x004fda0003f05270 */
[----:B------:R-:W-:Y:S05]  /*0680*/  @P0 BRA `(.L_x_10) ;  /* 0x0000000000580947 */ /* 0x000fea0003800000 */
[----:B-1----:R-:W1:Y:S01]  /*0690*/  S2UR UR4, SR_CgaCtaId ;  /* 0x00000000000479c3 */ /* 0x002e620000008800 */
        /* <DEDUP_REMOVED lines=12> */
[----:B-1----:R2:W1:Y:S01]  /*0760*/  SYNCS.EXCH.64 URZ, [UR4+0x20], UR8 ;  /* 0x0000200804ff75b2 */ /* 0x0024620008000100 */
[----:B------:R2:W1:Y:S01]  /*0770*/  SYNCS.EXCH.64 URZ, [UR4+0x40], UR6 ;  /* 0x0000400604ff75b2 */ /* 0x0004620008000100 */
[----:B------:R2:W1:Y:S01]  /*0780*/  SYNCS.EXCH.64 URZ, [UR4+0x28], UR8 ;  /* 0x0000280804ff75b2 */ /* 0x0004620008000100 */
[----:B------:R2:W1:Y:S01]  /*0790*/  SYNCS.EXCH.64 URZ, [UR4+0x48], UR6 ;  /* 0x0000480604ff75b2 */ /* 0x0004620008000100 */
[----:B------:R2:W1:Y:S01]  /*07a0*/  SYNCS.EXCH.64 URZ, [UR4+0x30], UR8 ;  /* 0x0000300804ff75b2 */ /* 0x0004620008000100 */
[----:B------:R2:W1:Y:S01]  /*07b0*/  SYNCS.EXCH.64 URZ, [UR4+0x50], UR6 ;  /* 0x0000500604ff75b2 */ /* 0x0004620008000100 */
[----:B------:R2:W1:Y:S01]  /*07c0*/  SYNCS.EXCH.64 URZ, [UR4+0x38], UR8 ;  /* 0x0000380804ff75b2 */ /* 0x0004620008000100 */
[----:B------:R2:W1:Y:S02]  /*07d0*/  SYNCS.EXCH.64 URZ, [UR4+0x58], UR6 ;  /* 0x0000580604ff75b2 */ /* 0x0004640008000100 */
[----:B--2---:R-:W-:Y:S01]  /*07e0*/  NOP ;  /* 0x0000000000007918 */ /* 0x004fe20000000000 */
.L_x_10:
[----:B------:R-:W2:Y:S01]  /*07f0*/  SHFL.IDX PT, R2, R54, RZ, 0x1f ;  /* 0x00001fff36027589 */ /* 0x000ea200000e0000 */
[----:B------:R-:W-:Y:S01]  /*0800*/  NOP ;  /* 0x0000000000007918 */ /* 0x000fe20000000000 */
[----:B--2---:R-:W-:-:S13]  /*0810*/  ISETP.NE.AND P0, PT, R2, 0x3, PT ;  /* 0x000000030200780c */ /* 0x004fda0003f05270 */
[----:B------:R-:W-:Y:S05]  /*0820*/  @P0 BRA `(.L_x_11) ;  /* 0x0000000000300947 */ /* 0x000fea0003800000 */
[----:B-1----:R-:W1:Y:S01]  /*0830*/  S2UR UR6, SR_CgaCtaId ;  /* 0x00000000000679c3 */ /* 0x002e620000008800 */
[----:B------:R-:W-:Y:S01]  /*0840*/  UMOV UR4, 0x400 ;  /* 0x0000040000047882 */ /* 0x000fe20000000000 */
[----:B------:R-:W-:Y:S01]  /*0850*/  UMOV UR5, 0x20 ;  /* 0x0000002000057882 */ /* 0x000fe20000000000 */
[----:B------:R-:W-:Y:S01]  /*0860*/  ELECT P0, URZ, PT ;  /* 0x0000000000ff782f */ /* 0x000fe20003800000 */
[----:B-1----:R-:W-:Y:S02]  /*0870*/  ULEA UR6, UR6, UR4, 0x18 ;  /* 0x0000000406067291 */ /* 0x002fe4000f8ec0ff */
[----:B------:R-:W-:-:S04]  /*0880*/  UIADD3 UR4, UPT, UPT, -UR5, 0x100000, URZ ;  /* 0x0010000005047890 */ /* 0x000fc8000fffe1ff */
[----:B------:R-:W-:Y:S02]  /*0890*/  USHF.L.U32 UR5, UR4, 0xb, URZ ;  /* 0x0000000b04057899 */ /* 0x000fe400080006ff */
[----:B------:R-:W-:Y:S01]  /*08a0*/  USHF.L.U32 UR4, UR4, 0x1, URZ ;  /* 0x0000000104047899 */ /* 0x000fe200080006ff */
[----:B------:R-:W1:Y:S11]  /*08b0*/  FENCE.VIEW.ASYNC.S ;  /* 0x00000000000073c6 */ /* 0x000e760000000000 */
[----:B-1----:R2:W1:Y:S01]  /*08c0*/  SYNCS.EXCH.64 URZ, [UR6+0x60], UR4 ;  /* 0x0000600406ff75b2 */ /* 0x0024620008000100 */
[----:B------:R2:W1:Y:S02]  /*08d0*/  SYNCS.EXCH.64 URZ, [UR6+0x68], UR4 ;  /* 0x0000680406ff75b2 */ /* 0x0004640008000100 */
[----:B--2---:R-:W-:Y:S01]  /*08e0*/  NOP ;  /* 0x0000000000007918 */ /* 0x004fe20000000000 */
.L_x_11:
[----:B------:R-:W2:Y:S01]  /*08f0*/  SHFL.IDX PT, R2, R54, RZ, 0x1f ;  /* 0x00001fff36027589 */ /* 0x000ea200000e0000 */
[----:B------:R-:W-:Y:S01]  /*0900*/  NOP ;  /* 0x0000000000007918 */ /* 0x000fe20000000000 */
[----:B--2---:R-:W-:-:S13]  /*0910*/  ISETP.NE.AND P0, PT, R2, 0x4, PT ;  /* 0x000000040200780c */ /* 0x004fda0003f05270 */
[----:B------:R-:W-:Y:S05]  /*0920*/  @P0 BRA `(.L_x_12) ;  /* 0x00000000004c0947 */ /* 0x000fea0003800000 */
[----:B-1----:R-:W1:Y:S01]  /*0930*/  S2UR UR6, SR_CgaCtaId ;  /* 0x00000000000679c3 */ /* 0x002e620000008800 */
[----:B------:R-:W-:Y:S01]  /*0940*/  UMOV UR4, 0x1e0 ;  /* 0x000001e000047882 */ /* 0x000fe20000000000 */
[----:B------:R-:W-:Y:S01]  /*0950*/  UMOV UR5, 0x400 ;  /* 0x0000040000057882 */ /* 0x000fe20000000000 */
[----:B------:R-:W-:Y:S01]  /*0960*/  USEL UR4, UR4, 0x1a0, UP3 ;  /* 0x000001a004047887 */ /* 0x000fe20009800000 */
[----:B------:R-:W-:Y:S01]  /*0970*/  UMOV UR8, 0x1 ;  /* 0x0000000100087882 */ /* 0x000fe20000000000 */
[----:B------:R-:W-:Y:S01]  /*0980*/  ELECT P0, URZ, PT ;  /* 0x0000000000ff782f */ /* 0x000fe20003800000 */
[----:B------:R-:W-:-:S04]  /*0990*/  UIADD3 UR8, UPT, UPT, -UR8, 0x100000, URZ ;  /* 0x0010000008087890 */ /* 0x000fc8000fffe1ff */
[----:B------:R-:W-:Y:S02]  /*09a0*/  USHF.L.U32 UR9, UR8, 0xb, URZ ;  /* 0x0000000b08097899 */ /* 0x000fe400080006ff */
[----:B------:R-:W-:Y:S02]  /*09b0*/  USHF.L.U32 UR8, UR8, 0x1, URZ ;  /* 0x0000000108087899 */ /* 0x000fe400080006ff */
[----:B-1----:R-:W-:Y:S02]  /*09c0*/  ULEA UR6, UR6, UR5, 0x18 ;  /* 0x0000000506067291 */ /* 0x002fe4000f8ec0ff */
[----:B------:R-:W-:-:S04]  /*09d0*/  UIADD3 UR4, UPT, UPT, -UR4, 0x100000, URZ ;  /* 0x0010000004047890 */ /* 0x000fc8000fffe1ff */
[----:B------:R-:W-:Y:S02]  /*09e0*/  USHF.L.U32 UR5, UR4, 0xb, URZ ;  /* 0x0000000b04057899 */ /* 0x000fe400080006ff */
[----:B------:R-:W-:Y:S01]  /*09f0*/  USHF.L.U32 UR4, UR4, 0x1, URZ ;  /* 0x0000000104047899 */ /* 0x000fe200080006ff */
[----:B------:R-:W1:Y:S03]  /*0a00*/  FENCE.VIEW.ASYNC.S ;  /* 0x00000000000073c6 */ /* 0x000e660000000000 */
[----:B-1----:R2:W1:Y:S08]  /*0a10*/  SYNCS.EXCH.64 URZ, [UR6+0x70], UR8 ;  /* 0x0000700806ff75b2 */ /* 0x0024700008000100 */
[----:B------:R2:W1:Y:S01]  /*0a20*/  SYNCS.EXCH.64 URZ, [UR6+0x80], UR4 ;  /* 0x0000800406ff75b2 */ /* 0x0004620008000100 */
[----:B------:R2:W1:Y:S01]  /*0a30*/  SYNCS.EXCH.64 URZ, [UR6+0x78], UR8 ;  /* 0x0000780806ff75b2 */ /* 0x0004620008000100 */
[----:B------:R2:W1:Y:S02]  /*0a40*/  SYNCS.EXCH.64 URZ, [UR6+0x88], UR4 ;  /* 0x0000880406ff75b2 */ /* 0x0004640008000100 */
[----:B--2---:R-:W-:Y:S01]  /*0a50*/  NOP ;  /* 0x0000000000007918 */ /* 0x004fe20000000000 */
.L_x_12:
        /* <DEDUP_REMOVED lines=26> */
.L_x_13:
[----:B------:R-:W2:Y:S01]  /*0c00*/  SHFL.IDX PT, R2, R54, RZ, 0x1f ;  /* 0x00001fff36027589 */ /* 0x000ea200000e0000 */
[----:B------:R-:W1:Y:S01]  /*0c10*/  S2UR UR54, SR_CgaCtaId ;  /* 0x00000000003679c3 */ /* 0x000e620000008800 */
[----:B------:R-:W-:Y:S01]  /*0c20*/  NOP ;  /* 0x0000000000007918 */ /* 0x000fe20000000000 */
[----:B--2---:R-:W-:-:S13]  /*0c30*/  ISETP.NE.AND P0, PT, R2, 0x3, PT ;  /* 0x000000030200780c */ /* 0x004fda0003f05270 */
[----:B-1----:R-:W-:Y:S05]  /*0c40*/  @P0 BRA `(.L_x_14) ;  /* 0x0000000000340947 */ /* 0x002fea0003800000 */
[----:B------:R-:W-:Y:S01]  /*0c50*/  UMOV UR4, 0x400 ;  /* 0x0000040000047882 */ /* 0x000fe20000000000 */
[----:B------:R-:W-:Y:S01]  /*0c60*/  UMOV UR6, 0x20 ;  /* 0x0000002000067882 */ /* 0x000fe20000000000 */
[----:B------:R-:W-:Y:S02]  /*0c70*/  ULEA UR4, UR54, UR4, 0x18 ;  /* 0x0000000436047291 */ /* 0x000fe4000f8ec0ff */
[----:B------:R-:W-:-:S04]  /*0c80*/  UIADD3 UR6, UPT, UPT, -UR6, 0x100000, URZ ;  /* 0x0010000006067890 */ /* 0x000fc8000fffe1ff */
[----:B------:R-:W-:Y:S02]  /*0c90*/  USHF.L.U32 UR7, UR6, 0xb, URZ ;  /* 0x0000000b06077899 */ /* 0x000fe400080006ff */
[----:B------:R-:W-:Y:S01]  /*0ca0*/  USHF.L.U32 UR6, UR6, 0x1, URZ ;  /* 0x0000000106067899 */ /* 0x000fe200080006ff */
[----:B------:R-:W-:Y:S01]  /*0cb0*/  ELECT P0, URZ, PT ;  /* 0x0000000000ff782f */ /* 0x000fe20003800000 */
[----:B------:R-:W1:Y:S10]  /*0cc0*/  FENCE.VIEW.ASYNC.S ;  /* 0x00000000000073c6 */ /* 0x000e740000000000 */
[----:B-1----:R1:W2:Y:S01]  /*0cd0*/  SYNCS.EXCH.64 URZ, [UR4+0xd0], UR6 ;  /* 0x0000d00604ff75b2 */ /* 0x0022a20008000100 */
[----:B------:R1:W1:Y:S01]  /*0ce0*/  SYNCS.EXCH.64 URZ, [UR4+0xe0], UR6 ;  /* 0x0000e00604ff75b2 */ /* 0x0002620008000100 */
[----:B------:R1:W1:Y:S01]  /*0cf0*/  SYNCS.EXCH.64 URZ, [UR4+0xd8], UR6 ;  /* 0x0000d80604ff75b2 */ /* 0x0002620008000100 */
[----:B------:R1:W1:Y:S01]  /*0d00*/  SYNCS.EXCH.64 URZ, [UR4+0xe8], UR6 ;  /* 0x0000e80604ff75b2 */ /* 0x0002620008000100 */
[----:B------:R-:W-:Y:S01]  /*0d10*/  NOP ;  /* 0x0000000000007918 */ /* 0x000fe20000000000 */
.L_x_14:
[----:B-1----:R-:W1:Y:S01]  /*0d20*/  LDCU UR4, c[0x0][0x36c] ;  /* 0x00006d80ff0477ac */ /* 0x002e620008000800 */
[----:B------:R-:W-:Y:S01]  /*0d30*/  ISETP.NE.OR P4, PT, R0, 0x2, !P4 ;  /* 0x000000020000780c */ /* 0x000fe20006785670 */
[----:B------:R-:W-:Y:S01]  /*0d40*/  NOP ;  /* 0x0000000000007918 */ /* 0x000fe20000000000 */
[----:B------:R-:W-:Y:S01]  /*0d50*/  LOP3.LUT R0, R65, 0x1f, RZ, 0xc0, !PT ;  /* 0x0000001f41007812 */ /* 0x000fe200078ec0ff */
[----:B------:R-:W-:Y:S02]  /*0d60*/  UISETP.NE.AND UP4, UPT, UR17, URZ, UPT ;  /* 0x000000ff1100728c */ /* 0x000fe4000bf85270 */
[----:B-1----:R-:W-:-:S09]  /*0d70*/  UISETP.EQ.U32.AND UP5, UPT, UR4, 0x1, UPT ;  /* 0x000000010400788c */ /* 0x002fd2000bfa2070 */
[----:B------:R-:W-:Y:S05]  /*0d80*/  BRA.U !UP5, `(.L_x_15) ;  /* 0x000000010d087547 */ /* 0x000fea000b800000 */
[----:B--234-:R-:W-:Y:S01]  /*0d90*/  UCGABAR_ARV ;  /* 0x00000000000079c7 */ /* 0x01cfe20008000000 */
[----:B------:R-:W-:Y:S05]  /*0da0*/  BRA `(.L_x_16) ;  /* 0x0000000000047947 */ /* 0x000fea0003800000 */
.L_x_15:
[----:B--234-:R-:W-:Y:S01]  /*0db0*/  NOP ;  /* 0x0000000000007918 */ /* 0x01cfe20000000000 */
.L_x_16:
[----:B------:R-:W1:Y:S01]  /*0dc0*/  S2UR UR8, SR_CTAID.X ;  /* 0x00000000000879c3 */ /* 0x000e620000002500 */
[----:B------:R-:W-:-:S05]  /*0dd0*/  CS2R.32 R56, SR_CgaSize ;  /* 0x0000000000387805 */ /* 0x000fca0000008a00 */
[----:B------:R-:W-:-:S05]  /*0de0*/  IMAD R56, R56, -0xa0, RZ ;  /* 0xffffff6038387824 */ /* 0x000fca00078e02ff */
[----:B------:R-:W-:-:S14]  /*0df0*/  R2UR UR5, R56 ;  /* 0x00000000380572ca */ /* 0x000fdc00000e0000 */
[----:B------:R-:W2:Y:S01]  /*0e00*/  LDCU UR5, c[0x0][UR5+0x2b0] ;  /* 0x00005600050577ac */ /* 0x000ea20008000800 */
[----:B------:R-:W-:-:S05]  /*0e10*/  CS2R.32 R56, SR_CgaSize ;  /* 0x0000000000387805 */ /* 0x000fca0000008a00 */
[----:B------:R-:W-:-:S05]  /*0e20*/  IMAD R56, R56, -0xa0, RZ ;  /* 0xffffff6038387824 */ /* 0x000fca00078e02ff */
[----:B------:R-:W-:-:S14]  /*0e30*/  R2UR UR4, R56 ;  /* 0x00000000380472ca */ /* 0x000fdc00000e0000 */
[----:B------:R-:W3:Y:S01]  /*0e40*/  LDCU UR4, c[0x0][UR4+0x2b4] ;  /* 0x00005680040477ac */ /* 0x000ee20008000800 */
[----:B------:R-:W4:Y:S01]  /*0e50*/  S2UR UR7, SR_CTAID.Y ;  /* 0x00000000000779c3 */ /* 0x000f220000002600 */
[----:B------:R-:W-:-:S05]  /*0e60*/  CS2R.32 R56, SR_CgaSize ;  /* 0x0000000000387805 */ /* 0x000fca0000008a00 */
[----:B------:R-:W-:-:S05]  /*0e70*/  IMAD R56, R56, -0xa0, RZ ;  /* 0xffffff6038387824 */ /* 0x000fca00078e02ff */
[----:B------:R-:W-:-:S14]  /*0e80*/  R2UR UR9, R56 ;  /* 0x00000000380972ca */ /* 0x000fdc00000e0000 */
[----:B------:R-:W3:Y:S01]  /*0e90*/  LDCU UR9, c[0x0][UR9+0x2a0] ;  /* 0x00005400090977ac */ /* 0x000ee20008000800 */
[----:B------:R-:W-:-:S05]  /*0ea0*/  CS2R.32 R56, SR_CgaSize ;  /* 0x0000000000387805 */ /* 0x000fca0000008a00 */
[----:B------:R-:W-:-:S05]  /*0eb0*/  IMAD R56, R56, -0xa0, RZ ;  /* 0xffffff6038387824 */ /* 0x000fca00078e02ff */
[----:B------:R-:W-:-:S14]  /*0ec0*/  R2UR UR10, R56 ;  /* 0x00000000380a72ca */ /* 0x000fdc00000e0000 */
[----:B------:R-:W3:Y:S01]  /*0ed0*/  LDCU UR10, c[0x0][UR10+0x2a4] ;  /* 0x000054800a0a77ac */ /* 0x000ee20008000800 */
[----:B------:R-:W3:Y:S01]  /*0ee0*/  S2UR UR60, SR_CTAID.Z ;  /* 0x00000000003c79c3 */ /* 0x000ee20000002700 */
[----:B------:R-:W3:Y:S01]  /*0ef0*/  LDCU UR21, c[0x0][0xb24] ;  /* 0x00016480ff1577ac */ /* 0x000ee20008000800 */
[----:B------:R-:W3:Y:S01]  /*0f00*/  LDCU UR39, c[0x0][0xb24] ;  /* 0x00016480ff2777ac */ /* 0x000ee20008000800 */
[----:B-1----:R-:W-:Y:S01]  /*0f10*/  I2FP.F32.U32 R3, UR8 ;  /* 0x0000000800037c45 */ /* 0x002fe20008201000 */
[----:B------:R-:W1:Y:S04]  /*0f20*/  LDCU UR27, c[0x0][0xb30] ;  /* 0x00016600ff1b77ac */ /* 0x000e680008000800 */
[----:B--2---:R-:W-:Y:S01]  /*0f30*/  FMUL R3, R3, UR5 ;  /* 0x0000000503037c20 */ /* 0x004fe20008400000 */
[----:B------:R-:W-:Y:S01]  /*0f40*/  USHF.L.U32 UR29, UR54, 0xa, URZ ;  /* 0x0000000a361d7899 */ /* 0x000fe200080006ff */
[----:B----4-:R-:W-:Y:S01]  /*0f50*/  I2FP.F32.U32 R2, UR7 ;  /* 0x0000000700027c45 */ /* 0x010fe20008201000 */
[----:B------:R-:W-:Y:S01]  /*0f60*/  UMOV UR16, UR8 ;  /* 0x0000000800107c82 */ /* 0x000fe20008000000 */
[----:B------:R-:W-:-:S02]  /*0f70*/  UMOV UR20, UR7 ;  /* 0x0000000700147c82 */ /* 0x000fc40008000000 */
[----:B------:R-:W2:Y:S01]  /*0f80*/  F2I.U32.TRUNC.NTZ R3, R3 ;  /* 0x0000000300037305 */ /* 0x000ea2000020f000 */
[----:B---3--:R-:W-:Y:S01]  /*0f90*/  UISETP.GE.AND UP2, UPT, UR21, 0x1, UPT ;  /* 0x000000011500788c */ /* 0x008fe2000bf46270 */
[----:B------:R-:W-:-:S06]  /*0fa0*/  FMUL R2, R2, UR4 ;  /* 0x0000000402027c20 */ /* 0x000fcc0008400000 */
[----:B------:R-:W3:Y:S01]  /*0fb0*/  F2I.U32.TRUNC.NTZ R2, R2 ;  /* 0x0000000200027305 */ /* 0x000ee2000020f000 */
[----:B--2---:R-:W-:Y:S02]  /*0fc0*/  R2UR UR4, R3 ;  /* 0x00000000030472ca */ /* 0x004fe400000e0000 */
[----:B---3--:R-:W-:Y:S02]  /*0fd0*/  R2UR UR6, R2 ;  /* 0x00000000020672ca */ /* 0x008fe400000e0000 */
[----:B------:R-:W-:-:S09]  /*0fe0*/  PRMT R2, RZ, 0x7610, R2 ;  /* 0x00007610ff027816 */ /* 0x000fd20000000002 */
[----:B------:R-:W-:-:S04]  /*0ff0*/  UIADD3 UR5, UPT, UPT, -UR4, URZ, URZ ;  /* 0x000000ff04057290 */ /* 0x000fc8000fffe1ff */
[----:B------:R-:W-:Y:S02]  /*1000*/  UIMAD UR5, UR9, UR5, UR8 ;  /* 0x00000005090572a4 */ /* 0x000fe4000f8e0208 */
[----:B------:R-:W-:-:S04]  /*1010*/  UIADD3 UR4, UPT, UPT, -UR6, URZ, URZ ;  /* 0x000000ff06047290 */ /* 0x000fc8000fffe1ff */
[----:B------:R-:W-:Y:S01]  /*1020*/  IMAD.U32 R56, RZ, RZ, UR5 ;  /* 0x00000005ff387e24 */ /* 0x000fe2000f8e00ff */
[----:B------:R-:W-:-:S06]  /*1030*/  UIMAD UR4, UR10, UR4, UR7 ;  /* 0x000000040a0472a4 */ /* 0x000fcc000f8e0207 */
[----:B------:R-:W-:Y:S01]  /*1040*/  IMAD.U32 R55, RZ, RZ, UR4 ;  /* 0x00000004ff377e24 */ /* 0x000fe2000f8e00ff */
[----:B-1----:R-:W-:Y:S06]  /*1050*/  BRA.U UP4, `(.L_x_17) ;  /* 0x00000001042c7547 */ /* 0x002fec000b800000 */
[----:B------:R-:W-:Y:S02]  /*1060*/  R2UR UR5, R55 ;  /* 0x00000000370572ca */ /* 0x000fe400000e0000 */
[----:B------:R-:W-:-:S11]  /*1070*/  R2UR UR4, R56 ;  /* 0x00000000380472ca */ /* 0x000fd600000e0000 */
[----:B------:R-:W-:Y:S02]  /*1080*/  UISETP.NE.AND UP0, UPT, UR5, URZ, UPT ;  /* 0x000000ff0500728c */ /* 0x000fe4000bf05270 */
[----:B------:R-:W-:Y:S02]  /*1090*/  UISETP.NE.AND UP1, UPT, UR5, 0x1, UPT ;  /* 0x000000010500788c */ /* 0x000fe4000bf25270 */
[----:B------:R-:W-:-:S04]  /*10a0*/  UISETP.EQ.OR UP0, UPT, UR4, URZ, !UP0 ;  /* 0x000000ff0400728c */ /* 0x000fc8000c702670 */
[----:B------:R-:W-:Y:S02]  /*10b0*/  USEL UR5, URZ, 0x1, !UP0 ;  /* 0x00000001ff057887 */ /* 0x000fe4000c000000 */
[----:B------:R-:W-:Y:S02]  /*10c0*/  UISETP.NE.AND UP0, UPT, UR4, URZ, UPT ;  /* 0x000000ff0400728c */ /* 0x000fe4000bf05270 */
[----:B------:R-:W-:-:S04]  /*10d0*/  USEL UR4, URZ, 0x2, UP1 ;  /* 0x00000002ff047887 */ /* 0x000fc80008800000 */
[----:B------:R-:W-:-:S04]  /*10e0*/  USEL UR4, UR4, 0x2, UP0 ;  /* 0x0000000204047887 */ /* 0x000fc80008000000 */
[----:B------:R-:W-:-:S06]  /*10f0*/  UIADD3 UR4, UPT, UPT, UR5, UR4, URZ ;  /* 0x0000000405047290 */ /* 0x000fcc000fffe0ff */
[----:B------:R-:W-:Y:S02]  /*1100*/  IMAD.U32 R2, RZ, RZ, UR4 ;  /* 0x00000004ff027e24 */ /* 0x000fe4000f8e00ff */
.L_x_17:
[----:B------:R-:W-:Y:S05]  /*1110*/  BRA.U !UP2, `(.L_x_18) ;  /* 0x000000010ad47547 */ /* 0x000fea000b800000 */
[----:B------:R-:W1:Y:S01]  /*1120*/  LDCU.128 UR12, c[0x0][0xb10] ;  /* 0x00016200ff0c77ac */ /* 0x000e620008000c00 */
[----:B------:R-:W2:Y:S01]  /*1130*/  LDCU UR6, c[0x0][0x370] ;  /* 0x00006e00ff0677ac */ /* 0x000ea20008000800 */
[----:B------:R-:W3:Y:S01]  /*1140*/  LDCU UR5, c[0x0][0x374] ;  /* 0x00006e80ff0577ac */ /* 0x000ee20008000800 */
[----:B------:R-:W4:Y:S01]  /*1150*/  LDCU UR26, c[0x0][0xb0c] ;  /* 0x00016180ff1a77ac */ /* 0x000f220008000800 */
[----:B------:R-:W4:Y:S01]  /*1160*/  LDCU UR4, c[0x0][0xb20] ;  /* 0x00016400ff0477ac */ /* 0x000f220008000800 */
[----:B------:R-:W4:Y:S01]  /*1170*/  LDCU.64 UR8, c[0x0][0xb28] ;  /* 0x00016500ff0877ac */ /* 0x000f220008000a00 */
[----:B-1----:R-:W-:Y:S02]  /*1180*/  UISETP.NE.AND UP0, UPT, UR14, 0x1, UPT ;  /* 0x000000010e00788c */ /* 0x002fe4000bf05270 */
[----:B---3--:R-:W-:Y:S02]  /*1190*/  UIMAD.WIDE.U32 UR10, UR5, UR15, URZ ;  /* 0x0000000f050a72a5 */ /* 0x008fe4000f8e00ff */
[----:B--2---:R-:W-:-:S02]  /*11a0*/  UIMAD.WIDE.U32 UR22, UR6, UR12, URZ ;  /* 0x0000000c061672a5 */ /* 0x004fc4000f8e00ff */
[----:B----4-:R-:W-:Y:S02]  /*11b0*/  UISETP.NE.AND UP1, UPT, UR26, 0x1, UPT ;  /* 0x000000011a00788c */ /* 0x010fe4000bf25270 */
[----:B------:R-:W-:Y:S01]  /*11c0*/  UISETP.NE.AND UP2, UPT, UR21, 0x1, UPT ;  /* 0x000000011500788c */ /* 0x000fe2000bf45270 */
[----:B------:R-:W-:Y:S02]  /*11d0*/  UMOV UR10, UR11 ;  /* 0x0000000b000a7c82 */ /* 0x000fe40008000000 */
[----:B------:R-:W-:Y:S01]  /*11e0*/  UMOV UR22, UR23 ;  /* 0x0000001700167c82 */ /* 0x000fe20008000000 */
[----:B------:R-:W-:Y:S02]  /*11f0*/  @UP0 USHF.R.U32.HI UR5, URZ, UR4, UR10 ;  /* 0x00000004ff050299 */ /* 0x000fe4000801160a */
[----:B------:R-:W-:Y:S02]  /*1200*/  UIMAD.WIDE.U32 UR24, UR20, UR15, URZ ;  /* 0x0000000f141872a5 */ /* 0x000fe4000f8e00ff */
[----:B------:R-:W-:-:S02]  /*1210*/  UIMAD.WIDE.U32 UR10, UR5, UR8, URZ ;  /* 0x00000008050a72a5 */ /* 0x000fc4000f8e00ff */
[----:B------:R-:W-:Y:S02]  /*1220*/  @UP1 USHF.R.U32.HI UR6, URZ, UR13, UR22 ;  /* 0x0000000dff061299 */ /* 0x000fe40008011616 */
[----:B------:R-:W-:Y:S02]  /*1230*/  UIMAD.WIDE.U32 UR18, UR16, UR12, URZ ;  /* 0x0000000c101272a5 */ /* 0x000fe4000f8e00ff */
[----:B------:R-:W-:Y:S01]  /*1240*/  UIMAD.WIDE.U32 UR22, UR6, UR8, URZ ;  /* 0x00000008061672a5 */ /* 0x000fe2000f8e00ff */
[----:B------:R-:W-:Y:S01]  /*1250*/  UMOV UR24, UR25 ;  /* 0x0000001900187c82 */ /* 0x000fe20008000000 */
[----:B------:R-:W-:Y:S01]  /*1260*/  UMOV UR10, UR11 ;  /* 0x0000000b000a7c82 */ /* 0x000fe20008000000 */
[----:B------:R-:W-:Y:S02]  /*1270*/  USHF.R.U32.HI UR24, URZ, UR4, UR24 ;  /* 0x00000004ff187299 */ /* 0x000fe40008011618 */
[----:B------:R-:W-:Y:S02]  /*1280*/  @UP2 USHF.R.U32.HI UR5, URZ, UR9, UR10 ;  /* 0x00000009ff052299 */ /* 0x000fe4000801160a */
[----:B------:R-:W-:Y:S01]  /*1290*/  UMOV UR7, UR23 ;  /* 0x0000001700077c82 */ /* 0x000fe20008000000 */
[----:B------:R-:W-:Y:S01]  /*12a0*/  UMOV UR18, UR19 ;  /* 0x0000001300127c82 */ /* 0x000fe20008000000 */
[----:B------:R-:W-:-:S02]  /*12b0*/  @UP2 USHF.R.U32.HI UR6, URZ, UR9, UR7 ;  /* 0x00000009ff062299 */ /* 0x000fc40008011607 */
[----:B------:R-:W-:Y:S02]  /*12c0*/  USHF.R.U32.HI UR13, URZ, UR13, UR18 ;  /* 0x0000000dff0d7299 */ /* 0x000fe40008011612 */
[----:B------:R-:W-:Y:S02]  /*12d0*/  USEL UR4, UR20, UR24, !UP0 ;  /* 0x0000001814047287 */ /* 0x000fe4000c000000 */
[----:B------:R-:W-:Y:S02]  /*12e0*/  UIMAD UR7, UR5, UR21, URZ ;  /* 0x00000015050772a4 */ /* 0x000fe4000f8e02ff */
[----:B------:R-:W-:Y:S02]  /*12f0*/  USEL UR5, UR16, UR13, !UP1 ;  /* 0x0000000d10057287 */ /* 0x000fe4000c800000 */
[----:B------:R-:W-:Y:S02]  /*1300*/  UIMAD UR12, UR6, UR21, URZ ;  /* 0x00000015060c72a4 */ /* 0x000fe4000f8e02ff */
[----:B------:R-:W-:-:S02]  /*1310*/  UISETP.GE.AND UP0, UPT, UR4, UR7, UPT ;  /* 0x000000070400728c */ /* 0x000fc4000bf06270 */
[----:B------:R-:W-:Y:S02]  /*1320*/  UIMAD.WIDE.U32 UR10, UR4, UR8, URZ ;  /* 0x00000008040a72a5 */ /* 0x000fe4000f8e00ff */
[----:B------:R-:W-:Y:S02]  /*1330*/  UISETP.GE.OR UP0, UPT, UR5, UR12, UP0 ;  /* 0x0000000c0500728c */ /* 0x000fe40008706670 */
[----:B------:R-:W-:Y:S02]  /*1340*/  UIMAD.WIDE.U32 UR12, UR5, UR8, URZ ;  /* 0x00000008050c72a5 */ /* 0x000fe4000f8e00ff */
[----:B------:R-:W-:Y:S01]  /*1350*/  UIADD3 UR10, UPT, UPT, -UR4, URZ, URZ ;  /* 0x000000ff040a7290 */ /* 0x000fe2000fffe1ff */
[----:B------:R-:W-:Y:S01]  /*1360*/  UMOV UR8, UR11 ;  /* 0x0000000b00087c82 */ /* 0x000fe20008000000 */
[----:B------:R-:W-:Y:S02]  /*1370*/  UIADD3 UR11, UPT, UPT, -UR5, URZ, URZ ;  /* 0x000000ff050b7290 */ /* 0x000fe4000fffe1ff */
[----:B------:R-:W-:-:S03]  /*1380*/  USHF.R.U32.HI UR8, URZ, UR9, UR8 ;  /* 0x00000009ff087299 */ /* 0x000fc60008011608 */
[----:B------:R-:W-:Y:S01]  /*1390*/  @!UP0 UMOV UR7, UR13 ;  /* 0x0000000d00078c82 */ /* 0x000fe20008000000 */
[----:B------:R-:W-:Y:S02]  /*13a0*/  UIMAD UR20, UR14, UR10, UR20 ;  /* 0x0000000a0e1472a4 */ /* 0x000fe4000f8e0214 */
[----:B------:R-:W-:Y:S02]  /*13b0*/  USEL UR8, UR4, UR8, !UP2 ;  /* 0x0000000804087287 */ /* 0x000fe4000d000000 */
[----:B------:R-:W-:Y:S02]  /*13c0*/  @!UP0 USHF.R.U32.HI UR7, URZ, UR9, UR7 ;  /* 0x00000009ff078299 */ /* 0x000fe40008011607 */
[----:B------:R-:W-:Y:S02]  /*13d0*/  UIADD3 UR9, UPT, UPT, -UR8, URZ, URZ ;  /* 0x000000ff08097290 */ /* 0x000fe4000fffe1ff */
[----:B------:R-:W-:Y:S02]  /*13e0*/  @!UP0 USEL UR7, UR5, UR7, !UP2 ;  /* 0x0000000705078287 */ /* 0x000fe4000d000000 */
[----:B------:R-:W-:-:S02]  /*13f0*/  UIMAD UR9, UR21, UR9, UR4 ;  /* 0x00000009150972a4 */ /* 0x000fc4000f8e0204 */
[----:B------:R-:W-:Y:S02]  /*1400*/  @!UP0 UIADD3 UR8, UPT, UPT, UR8, -UR7, URZ ;  /* 0x8000000708088290 */ /* 0x000fe4000fffe0ff */
[----:B------:R-:W-:Y:S02]  /*1410*/  @!UP0 UIMAD UR6, UR9, UR6, UR7 ;  /* 0x00000006090682a4 */ /* 0x000fe4000f8e0207 */
[----:B------:R-:W-:Y:S02]  /*1420*/  @!UP0 UIMAD UR4, UR8, UR21, UR5 ;  /* 0x00000015080482a4 */ /* 0x000fe4000f8e0205 */
[----:B------:R-:W-:Y:S02]  /*1430*/  UIMAD UR16, UR26, UR11, UR16 ;  /* 0x0000000b1a1072a4 */ /* 0x000fe4000f8e0210 */
[----:B------:R-:W-:Y:S01]  /*1440*/  UIMAD UR20, UR4, UR14, UR20 ;  /* 0x0000000e041472a4 */ /* 0x000fe2000f8e0214 */
[----:B------:R-:W-:Y:S02]  /*1450*/  @!UP0 UMOV UR5, UR6 ;  /* 0x0000000600058c82 */ /* 0x000fe40008000000 */
[----:B------:R-:W-:-:S12]  /*1460*/  UIMAD UR16, UR5, UR26, UR16 ;  /* 0x0000001a051072a4 */ /* 0x000fd8000f8e0210 */
.L_x_18:
[----:B------:R-:W-:Y:S02]  /*1470*/  UISETP.NE.AND UP1, UPT, UR27, 0x1, UPT ;  /* 0x000000011b00788c */ /* 0x000fe4000bf25270 */
[----:B------:R-:W-:Y:S02]  /*1480*/  UISETP.NE.AND UP0, UPT, UR17, 0x2, UPT ;  /* 0x000000021100788c */ /* 0x000fe4000bf05270 */
[----:B------:R-:W-:-:S05]  /*1490*/  ULOP3.LUT UR29, UR29, 0x400, URZ, 0xc0, !UPT ;  /* 0x000004001d1d7892 */ /* 0x000fca000f8ec0ff */
[----:B------:R-:W-:Y:S07]  /*14a0*/  BRA.U UP1, `(.L_x_19) ;  /* 0x0000000101447547 */ /* 0x000fee000b800000 */
[----:B------:R-:W1:Y:S01]  /*14b0*/  LDCU.128 UR8, c[0x0][0xb10] ;  /* 0x00016200ff0877ac */ /* 0x000e620008000c00 */
[----:B------:R-:W2:Y:S01]  /*14c0*/  LDCU UR12, c[0x0][0xb0c] ;  /* 0x00016180ff0c77ac */ /* 0x000ea20008000800 */
[----:B------:R-:W3:Y:S01]  /*14d0*/  LDCU UR13, c[0x0][0xb20] ;  /* 0x00016400ff0d77ac */ /* 0x000ee20008000800 */
[----:B-1----:R-:W-:Y:S02]  /*14e0*/  UIMAD.WIDE.U32 UR6, UR16, UR8, URZ ;  /* 0x00000008100672a5 */ /* 0x002fe4000f8e00ff */
[----:B------:R-:W-:Y:S02]  /*14f0*/  UIMAD.WIDE.U32 UR4, UR20, UR11, URZ ;  /* 0x0000000b140472a5 */ /* 0x000fe4000f8e00ff */
[----:B--2---:R-:W-:Y:S02]  /*1500*/  UISETP.NE.AND UP2, UPT, UR12, 0x1, UPT ;  /* 0x000000010c00788c */ /* 0x004fe4000bf45270 */
[----:B------:R-:W-:Y:S01]  /*1510*/  UISETP.NE.AND UP1, UPT, UR10, 0x1, UPT ;  /* 0x000000010a00788c */ /* 0x000fe2000bf25270 */
[----:B------:R-:W-:-:S02]  /*1520*/  UMOV UR6, UR7 ;  /* 0x0000000700067c82 */ /* 0x000fc40008000000 */
[----:B------:R-:W-:Y:S01]  /*1530*/  UMOV UR4, UR5 ;  /* 0x0000000500047c82 */ /* 0x000fe20008000000 */
[----:B------:R-:W-:Y:S02]  /*1540*/  USHF.R.U32.HI UR6, URZ, UR9, UR6 ;  /* 0x00000009ff067299 */ /* 0x000fe40008011606 */
[----:B---3--:R-:W-:Y:S02]  /*1550*/  USHF.R.U32.HI UR4, URZ, UR13, UR4 ;  /* 0x0000000dff047299 */ /* 0x008fe40008011604 */
[----:B------:R-:W-:Y:S02]  /*1560*/  USEL UR5, UR16, UR6, !UP2 ;  /* 0x0000000610057287 */ /* 0x000fe4000d000000 */
[----:B------:R-:W-:-:S04]  /*1570*/  USEL UR4, UR20, UR4, !UP1 ;  /* 0x0000000414047287 */ /* 0x000fc8000c800000 */
[----:B------:R-:W-:Y:S02]  /*1580*/  UIADD3 UR6, UPT, UPT, UR5, -UR4, URZ ;  /* 0x8000000405067290 */ /* 0x000fe4000fffe0ff */
[----:B------:R-:W-:Y:S02]  /*1590*/  UIADD3 UR4, UPT, UPT, -UR5, UR4, URZ ;  /* 0x0000000405047290 */ /* 0x000fe4000fffe1ff */
[----:B------:R-:W-:Y:S02]  /*15a0*/  UIMAD UR20, UR6, UR10, UR20 ;  /* 0x0000000a061472a4 */ /* 0x000fe4000f8e0214 */
[----:B------:R-:W-:-:S12]  /*15b0*/  UIMAD UR16, UR4, UR12, UR16 ;  /* 0x0000000c041072a4 */ /* 0x000fd8000f8e0210 */
.L_x_19:
[----:B------:R-:W-:Y:S05]  /*15c0*/  BRA.U !UP5, `(.L_x_20) ;  /* 0x000000010d0c7547 */ /* 0x000fea000b800000 */
[----:B------:R-:W-:Y:S01]  /*15d0*/  UCGABAR_WAIT ;  /* 0x0000000000007dc7 */ /* 0x000fe20008000000 */
[----:B------:R-:W-:Y:S01]  /*15e0*/  CCTL.IVALL ;  /* 0x00000000ff00798f */ /* 0x000fe20002000000 */
[----:B------:R-:W-:Y:S05]  /*15f0*/  BRA `(.L_x_21) ;  /* 0x0000000000047947 */ /* 0x000fea0003800000 */
.L_x_20:
[----:B------:R-:W-:Y:S06]  /*1600*/  BAR.SYNC.DEFER_BLOCKING 0x0 ;  /* 0x0000000000007b1d */ /* 0x000fec0000010000 */
.L_x_21:
[----:B------:R-:W-:Y:S05]  /*1610*/  BRA.U UP0, `(.L_x_22) ;  /* 0x0000001500ac7547 */ /* 0x000fea000b800000 */
[----:B------:R-:W1:Y:S01]  /*1620*/  LDCU UR6, c[0x0][0x38c] ;  /* 0x00007180ff0677ac */ /* 0x000e620008000800 */
[----:B------:R-:W-:Y:S01]  /*1630*/  PLOP3.LUT P2, PT, PT, PT, UP3, 0x80, 0x8 ;  /* 0x000000000008781c */ /* 0x000fe20003f4f038 */
[----:B------:R-:W-:Y:S01]  /*1640*/  IMAD.MOV.U32 R12, RZ, RZ, 0x1 ;  /* 0x00000001ff0c7424 */ /* 0x000fe200078e00ff */
[----:B------:R-:W-:Y:S01]  /*1650*/  ISETP.EQ.OR P3, PT, R0, RZ, P4 ;  /* 0x000000ff0000720c */ /* 0x000fe20002762670 */
[----:B------:R-:W-:Y:S01]  /*1660*/  UISETP.NE.AND UP1, UPT, UR17, URZ, UPT ;  /* 0x000000ff1100728c */ /* 0x000fe2000bf25270 */
[----:B------:R-:W-:Y:S02]  /*1670*/  PLOP3.LUT P2, PT, P2, PT, PT, 0x8, 0x80 ;  /* 0x000000000080781c */ /* 0x000fe4000174e170 */
[----:B------:R-:W-:Y:S01]  /*1680*/  CS2R R10, SRZ ;  /* 0x00000000000a7805 */ /* 0x000fe2000001ff00 */
[----:B------:R-:W-:Y:S01]  /*1690*/  IMAD.MOV.U32 R9, RZ, RZ, RZ ;  /* 0x000000ffff097224 */ /* 0x000fe200078e00ff */
[----:B------:R-:W2:Y:S01]  /*16a0*/  LDCU UR61, c[0x0][0x370] ;  /* 0x00006e00ff3d77ac */ /* 0x000ea20008000800 */
[----:B------:R-:W-:Y:S01]  /*16b0*/  IMAD.MOV.U32 R8, RZ, RZ, 0x1 ;  /* 0x00000001ff087424 */ /* 0x000fe200078e00ff */
[----:B------:R-:W3:Y:S01]  /*16c0*/  LDCU.64 UR46, c[0x0][0x348] ;  /* 0x00006900ff2e77ac */ /* 0x000ee20008000a00 */
[----:B------:R-:W-:-:S02]  /*16d0*/  USHF.R.U32.HI UR65, URZ, 0x5, UR29 ;  /* 0x00000005ff417899 */ /* 0x000fc4000801161d */
[----:B-1----:R-:W-:Y:S02]  /*16e0*/  UIADD3 UR5, UPT, UPT, UR6, 0x7f, URZ ;  /* 0x0000007f06057890 */ /* 0x002fe4000fffe0ff */
[----:B------:R-:W-:Y:S02]  /*16f0*/  UIADD3 UR66, UPT, UPT, UR6, 0xfe, URZ ;  /* 0x000000fe06427890 */ /* 0x000fe4000fffe0ff */
[----:B------:R-:W-:Y:S01]  /*1700*/  USHF.R.S32.HI UR4, URZ, 0x1f, UR5 ;  /* 0x0000001fff047899 */ /* 0x000fe20008011405 */
[----:B------:R-:W1:Y:S03]  /*1710*/  LDCU UR55, c[0x0][0x374] ;  /* 0x00006e80ff3777ac */ /* 0x000e660008000800 */
[----:B------:R-:W-:Y:S02]  /*1720*/  ULEA.HI UR4, UR4, UR5, URZ, 0x7 ;  /* 0x0000000504047291 */ /* 0x000fe4000f8f38ff */
[----:B------:R-:W-:-:S02]  /*1730*/  USEL UR38, UR45, 0x2, UP1 ;  /* 0x000000022d267887 */ /* 0x000fc40008800000 */
[----:B------:R-:W-:Y:S02]  /*1740*/  USHF.R.S32.HI UR63, URZ, 0x7, UR4 ;  /* 0x00000007ff3f7899 */ /* 0x000fe40008011404 */
[----:B------:R-:W-:Y:S02]  /*1750*/  UIADD3 UR4, UPT, UPT, UR6, -0x1, URZ ;  /* 0xffffffff06047890 */ /* 0x000fe4000fffe0ff */
[----:B------:R-:W-:Y:S02]  /*1760*/  UISETP.LT.U32.AND UP0, UPT, UR63, 0x2, UPT ;  /* 0x000000023f00788c */ /* 0x000fe4000bf01070 */
[----:B------:R-:W-:Y:S02]  /*1770*/  UISETP.GE.U32.AND UP2, UPT, UR4, -0xff, UPT ;  /* 0xffffff010400788c */ /* 0x000fe4000bf46070 */
[----:B------:R-:W-:Y:S01]  /*1780*/  USEL UR62, UR63, 0x2, UP0 ;  /* 0x000000023f3e7887 */ /* 0x000fe20008000000 */
[----:B------:R-:W-:-:S03]  /*1790*/  UMOV UR23, URZ ;  /* 0x000000ff00177c82 */ /* 0x000fc60008000000 */
[----:B------:R-:W-:Y:S02]  /*17a0*/  UIADD3 UR37, UPT, UPT, UR62, -0x1, URZ ;  /* 0xffffffff3e257890 */ /* 0x000fe4000fffe0ff */
[----:B------:R-:W-:-:S03]  /*17b0*/  UIADD3 UR64, UPT, UPT, UR63, -UR62, URZ ;  /* 0x8000003e3f407290 */ /* 0x000fc6000fffe0ff */
[----:B------:R-:W-:-:S04]  /*17c0*/  @UP2 UIADD3 UR37, UPT, UPT, UR62, URZ, URZ ;  /* 0x000000ff3e252290 */ /* 0x000fc8000fffe0ff */
[----:B-123--:R-:W-:-:S12]  /*17d0*/  UIADD3 UR37, UPT, UPT, UR37, 0x1, URZ ;  /* 0x0000000125257890 */ /* 0x00efd8000fffe0ff */
.L_x_46:
[----:B------:R-:W-:Y:S01]  /*17e0*/  UISETP.NE.AND UP0, UPT, UR54, URZ, UPT ;  /* 0x000000ff3600728c */ /* 0x000fe2000bf05270 */
[----:B------:R-:W1:Y:S08]  /*17f0*/  S2UR UR54, SR_CgaCtaId ;  /* 0x00000000003679c3 */ /* 0x000e700000008800 */
[----:B---3--:R-:W-:Y:S05]  /*1800*/  BRA.U UP0, `(.L_x_23) ;  /* 0x0000000100347547 */ /* 0x008fea000b800000 */
[----:B------:R-:W2:Y:S01]  /*1810*/  S2R R0, SR_CgaCtaId ;  /* 0x0000000000007919 */ /* 0x000ea20000008800 */
[----:B------:R-:W-:-:S04]  /*1820*/  MOV R2, 0x400 ;  /* 0x0000040000027802 */ /* 0x000fc80000000f00 */
[----:B--2---:R-:W-:Y:S02]  /*1830*/  LEA R0, R0, R2, 0x18 ;  /* 0x0000000200007211 */ /* 0x004fe400078ec0ff */
[----:B------:R-:W-:-:S03]  /*1840*/  SHF.L.U32 R2, R8, 0x1f, RZ ;  /* 0x0000001f08027819 */ /* 0x000fc600000006ff */
[----:B------:R-:W-:-:S04]  /*1850*/  IMAD R0, R9, 0x8, R0 ;  /* 0x0000000809007824 */ /* 0x000fc800078e0200 */
[----:B------:R-:W2:Y:S02]  /*1860*/  SYNCS.PHASECHK.TRANS64.TRYWAIT P0, [R0+URZ+0xe0], R2 ;  /* 0x0000e002000075a7 */ /* 0x000ea400080011ff */
[----:B--2---:R-:W-:Y:S05]  /*1870*/  @!P0 BRA `(.L_x_24) ;  /* 0x0000007800648947 */ /* 0x004fea0003800000 */
.L_x_140:
[----:B------:R-:W-:Y:S01]  /*1880*/  VIADD R9, R9, 0x1 ;  /* 0x0000000109097836 */ /* 0x000fe20000000000 */
[----:B------:R2:W-:Y:S04]  /*1890*/  SYNCS.ARRIVE.TRANS64.A1T0 RZ, [R0+URZ+0xd0], RZ ;  /* 0x0000d0ff00ff79a7 */ /* 0x0005e800081000ff */
[----:B------:R-:W-:-:S04]  /*18a0*/  ISETP.NE.AND P0, PT, R9, 0x2, PT ;  /* 0x000000020900780c */ /* 0x000fc80003f05270 */
[----:B------:R-:W-:Y:S02]  /*18b0*/  SEL R9, R9, RZ, P0 ;  /* 0x000000ff09097207 */ /* 0x000fe40000000000 */
[----:B--2---:R-:W-:-:S04]  /*18c0*/  SEL R0, RZ, 0x1, P0 ;  /* 0x00000001ff007807 */ /* 0x004fc80000000000 */
[----:B------:R-:W-:-:S07]  /*18d0*/  LOP3.LUT R8, R8, R0, RZ, 0x3c, !PT ;  /* 0x0000000008087212 */ /* 0x000fce00078e3cff */
.L_x_23:
[----:B------:R-:W-:Y:S01]  /*18e0*/  UMOV UR21, 0x400 ;  /* 0x0000040000157882 */ /* 0x000fe20000000000 */
[----:B------:R-:W-:Y:S01]  /*18f0*/  SHF.L.U32 R0, R12, 0x1f, RZ ;  /* 0x0000001f0c007819 */ /* 0x000fe200000006ff */
[----:B-1----:R-:W-:Y:S02]  /*1900*/  ULEA UR21, UR54, UR21, 0x18 ;  /* 0x0000001536157291 */ /* 0x002fe4000f8ec0ff */
[----:B------:R-:W-:Y:S02]  /*1910*/  UISETP.GE.U32.AND UP0, UPT, UR66, 0xff, UPT ;  /* 0x000000ff4200788c */ /* 0x000fe4000bf06070 */
[----:B------:R-:W-:Y:S02]  /*1920*/  ULEA UR4, UR23, UR21, 0x3 ;  /* 0x0000001517047291 */ /* 0x000fe4000f8e18ff */
[----:B------:R-:W-:Y:S02]  /*1930*/  USHF.L.U32 UR27, UR20, 0x7, URZ ;  /* 0x00000007141b7899 */ /* 0x000fe400080006ff */
[----:B------:R-:W-:Y:S01]  /*1940*/  ULEA UR59, UR16, UR65, 0x6 ;  /* 0x00000041103b7291 */ /* 0x000fe2000f8e30ff */
[----:B------:R-:W-:-:S04]  /*1950*/  UMOV UR13, URZ ;  /* 0x000000ff000d7c82 */ /* 0x000fc80008000000 */
[----:B------:R1:W2:Y:S01]  /*1960*/  SYNCS.PHASECHK.TRANS64.TRYWAIT P1, [UR4+0x10], R0 ;  /* 0x00001000ff0075a7 */ /* 0x0002a20008021104 */
[----:B------:R-:W-:Y:S06]  /*1970*/  BRA.U !UP0, `(.L_x_25) ;  /* 0x0000000508587547 */ /* 0x000fec000b800000 */
[----:B------:R-:W-:Y:S01]  /*1980*/  UMOV UR22, URZ ;  /* 0x000000ff00167c82 */ /* 0x000fe20008000000 */
[----:B------:R-:W-:-:S05]  /*1990*/  UMOV UR6, UR23 ;  /* 0x0000001700067c82 */ /* 0x000fca0008000000 */
.L_x_33:
[----:B------:R-:W-:Y:S01]  /*19a0*/  ULEA UR57, UR6, UR21, 0x3 ;  /* 0x0000001506397291 */ /* 0x000fe2000f8e18ff */
[----:B--2---:R-:W-:Y:S01]  /*19b0*/  @!P4 MOV R2, 0x18000 ;  /* 0x000180000002c802 */ /* 0x004fe20000000f00 */
[----:B--23--:R-:W-:Y:S10]  /*19c0*/  @P1 BRA `(.L_x_26) ;  /* 0x00000000000c1947 */ /* 0x00cff40003800000 */
[----:B------:R-:W-:-:S04]  /*19d0*/  SHF.L.U32 R3, R12, 0x1f, RZ ;  /* 0x0000001f0c037819 */ /* 0x000fc800000006ff */
[----:B------:R-:W2:Y:S02]  /*19e0*/  SYNCS.PHASECHK.TRANS64.TRYWAIT P0, [UR57+0x10], R3 ;  /* 0x00001003ff0075a7 */ /* 0x000ea40008001139 */
[----:B--2---:R-:W-:Y:S05]  /*19f0*/  @!P0 BRA `(.L_x_27) ;  /* 0x0000007800188947 */ /* 0x004fea0003800000 */
.L_x_26:
[----:B------:R2:W-:Y:S01]  /*1a00*/  @!P4 SYNCS.ARRIVE.TRANS64 RZ, [UR57], R2 ;  /* 0x00000002ffffc9a7 */ /* 0x0005e20008000039 */
[----:B------:R-:W-:-:S04]  /*1a10*/  ULOP3.LUT UR4, UR38, 0x2, URZ, 0xfc, !UPT ;  /* 0x0000000226047892 */ /* 0x000fc8000f8efcff */
[----:B------:R-:W-:-:S09]  /*1a20*/  UISETP.NE.AND UP0, UPT, UR4, 0x2, UPT ;  /* 0x000000020400788c */ /* 0x000fd2000bf05270 */
[----:B------:R-:W-:Y:S05]  /*1a30*/  BRA.U UP0, `(.L_x_28) ;  /* 0x0000000100047547 */ /* 0x000fea000b800000 */
[----:B------:R-:W-:Y:S05]  /*1a40*/  BPT.TRAP 0x1 ;  /* 0x000000040000795c */ /* 0x000fea0000300000 */
.L_x_28:
[----:B------:R-:W-:Y:S04]  /*1a50*/  BSSY.RECONVERGENT B0, `(.L_x_29) ;  /* 0x0000003000007945 */ /* 0x000fe80003800200 */
[----:B------:R-:W-:Y:S05]  /*1a60*/  @P3 BRA `(.L_x_30) ;  /* 0x0000000000043947 */ /* 0x000fea0003800000 */
[----:B------:R-:W-:Y:S05]  /*1a70*/  BPT.TRAP 0x1 ;  /* 0x000000040000795c */ /* 0x000fea0000300000 */
.L_x_30:
[----:B------:R-:W-:Y:S05]  /*1a80*/  BSYNC.RECONVERGENT B0 ;  /* 0x0000000000007941 */ /* 0x000fea0003800200 */
.L_x_29:
[----:B------:R-:W-:Y:S01]  /*1a90*/  UIADD3 UR4, UPT, UPT, UR6, 0x1, URZ ;  /* 0x0000000106047890 */ /* 0x000fe2000fffe0ff */
[----:B------:R-:W-:Y:S01]  /*1aa0*/  BSSY.RECONVERGENT B0, `(.L_x_31) ;  /* 0x000003e000007945 */ /* 0x000fe20003800200 */
[----:B------:R-:W-:Y:S02]  /*1ab0*/  ELECT P0, URZ, PT ;  /* 0x0000000000ff782f */ /* 0x000fe40003800000 */
[----:B------:R-:W-:-:S04]  /*1ac0*/  UISETP.NE.AND UP0, UPT, UR4, 0x2, UPT ;  /* 0x000000020400788c */ /* 0x000fc8000bf05270 */
[----:B------:R-:W-:Y:S02]  /*1ad0*/  USEL UR5, URZ, 0x1, UP0 ;  /* 0x00000001ff057887 */ /* 0x000fe40008000000 */
[----:B------:R-:W-:-:S04]  /*1ae0*/  USEL UR23, UR4, URZ, UP0 ;  /* 0x000000ff04177287 */ /* 0x000fc80008000000 */
[----:B------:R-:W-:Y:S01]  /*1af0*/  ULEA UR4, UR23, UR21, 0x3 ;  /* 0x0000001517047291 */ /* 0x000fe2000f8e18ff */
[----:B------:R-:W-:-:S04]  /*1b00*/  LOP3.LUT R12, R12, UR5, RZ, 0x3c, !PT ;  /* 0x000000050c0c7c12 */ /* 0x000fc8000f8e3cff */
[----:B-1----:R-:W-:-:S04]  /*1b10*/  SHF.L.U32 R0, R12, 0x1f, RZ ;  /* 0x0000001f0c007819 */ /* 0x002fc800000006ff */
[----:B------:R1:W3:Y:S01]  /*1b20*/  SYNCS.PHASECHK.TRANS64.TRYWAIT P1, [UR4+0x10], R0 ;  /* 0x00001000ff0075a7 */ /* 0x0002e20008021104 */
[----:B------:R-:W-:Y:S05]  /*1b30*/  @!P0 BRA `(.L_x_32) ;  /* 0x0000000000d08947 */ /* 0x000fea0003800000 */
[----:B------:R-:W-:Y:S02]  /*1b40*/  ULEA UR32, UR6, UR29, 0xd ;  /* 0x0000001d06207291 */ /* 0x000fe4000f8e68ff */
[----:B------:R-:W-:Y:S02]  /*1b50*/  UIADD3 UR4, UP1, UPT, UR46, 0x80, URZ ;  /* 0x000000802e047890 */ /* 0x000fe4000ff3e0ff */
[----:B------:R-:W-:Y:S02]  /*1b60*/  ULEA UR32, UR32, UR21, 0x2 ;  /* 0x0000001520207291 */ /* 0x000fe4000f8e10ff */
[----:B------:R-:W-:Y:S02]  /*1b70*/  USHF.L.U32 UR58, UR22, 0x7, URZ ;  /* 0x00000007163a7899 */ /* 0x000fe400080006ff */
[----:B------:R-:W-:Y:S02]  /*1b80*/  ULEA UR7, UR6, UR21, 0x10 ;  /* 0x0000001506077291 */ /* 0x000fe4000f8e80ff */
[----:B------:R-:W-:-:S02]  /*1b90*/  UIADD3 UR14, UP0, UPT, UR46, 0x180, URZ ;  /* 0x000001802e0e7890 */ /* 0x000fc4000ff1e0ff */
[----:B------:R-:W-:Y:S02]  /*1ba0*/  UIADD3.X UR5, UPT, UPT, URZ, UR47, URZ, UP1, !UPT ;  /* 0x0000002fff057290 */ /* 0x000fe40008ffe4ff */
[----:B------:R-:W-:Y:S02]  /*1bb0*/  UIADD3 UR56, UPT, UPT, UR32, 0x8800, URZ ;  /* 0x0000880020387890 */ /* 0x000fe4000fffe0ff */
[----:B------:R-:W-:Y:S02]  /*1bc0*/  UIADD3 UR50, UPT, UPT, UR58, 0x20, URZ ;  /* 0x000000203a327890 */ /* 0x000fe4000fffe0ff */
[----:B------:R-:W-:Y:S02]  /*1bd0*/  UIADD3 UR48, UPT, UPT, UR32, 0xa800, URZ ;  /* 0x0000a80020307890 */ /* 0x000fe4000fffe0ff */
[----:B------:R-:W-:Y:S02]  /*1be0*/  UIADD3 UR42, UPT, UPT, UR58, 0x40, URZ ;  /* 0x000000403a2a7890 */ /* 0x000fe4000fffe0ff */
[----:B------:R-:W-:-:S02]  /*1bf0*/  UIADD3 UR40, UPT, UPT, UR32, 0xc800, URZ ;  /* 0x0000c80020287890 */ /* 0x000fc4000fffe0ff */
[----:B------:R-:W-:Y:S02]  /*1c00*/  UIADD3 UR34, UPT, UPT, UR58, 0x60, URZ ;  /* 0x000000603a227890 */ /* 0x000fe4000fffe0ff */
[----:B------:R-:W-:Y:S02]  /*1c10*/  UIADD3 UR32, UPT, UPT, UR32, 0xe800, URZ ;  /* 0x0000e80020207890 */ /* 0x000fe4000fffe0ff */
[----:B------:R-:W-:Y:S02]  /*1c20*/  UIADD3.X UR15, UPT, UPT, URZ, UR47, URZ, UP0, !UPT ;  /* 0x0000002fff0f7290 */ /* 0x000fe400087fe4ff */
[----:B------:R-:W-:Y:S02]  /*1c30*/  UIADD3 UR24, UPT, UPT, UR7, 0x18800, URZ ;  /* 0x0001880007187890 */ /* 0x000fe4000fffe0ff */
[----:B------:R-:W-:Y:S01]  /*1c40*/  UIADD3 UR8, UPT, UPT, UR7, 0x1c800, URZ ;  /* 0x0001c80007087890 */ /* 0x000fe2000fffe0ff */
[----:B------:R-:W-:Y:S01]  /*1c50*/  UMOV UR13, 0x30000 ;  /* 0x00030000000d7882 */ /* 0x000fe20000000000 */
[----:B------:R-:W-:Y:S01]  /*1c60*/  UMOV UR30, 0x0 ;  /* 0x00000000001e7882 */ /* 0x000fe20000000000 */
[----:B------:R-:W-:Y:S01]  /*1c70*/  UMOV UR31, 0x10000000 ;  /* 0x10000000001f7882 */ /* 0x000fe20000000000 */
[----:B------:R-:W-:Y:S01]  /*1c80*/  UMOV UR49, UR57 ;  /* 0x0000003900317c82 */ /* 0x000fe20008000000 */
[----:B------:R-:W-:Y:S01]  /*1c90*/  UMOV UR51, UR59 ;  /* 0x0000003b00337c82 */ /* 0x000fe20008000000 */
[----:B------:R-:W-:Y:S01]  /*1ca0*/  UMOV UR52, UR60 ;  /* 0x0000003c00347c82 */ /* 0x000fe20008000000 */
[----:B------:R-:W-:Y:S01]  /*1cb0*/  UMOV UR41, UR57 ;  /* 0x0000003900297c82 */ /* 0x000fe20008000000 */
[----:B------:R-:W-:Y:S01]  /*1cc0*/  UMOV UR43, UR59 ;  /* 0x0000003b002b7c82 */ /* 0x000fe20008000000 */
[----:B------:R-:W-:Y:S01]  /*1cd0*/  UMOV UR44, UR60 ;  /* 0x0000003c002c7c82 */ /* 0x000fe20008000000 */
[----:B------:R-:W-:Y:S01]  /*1ce0*/  UTMALDG.3D.MULTICAST [UR56], [UR4], UR13, desc[UR30] ;  /* 0x00001e38040073b4 */ /* 0x000fe2000801180d */
[----:B------:R-:W-:Y:S01]  /*1cf0*/  UMOV UR33, UR57 ;  /* 0x0000003900217c82 */ /* 0x000fe20008000000 */
        /* <DEDUP_REMOVED lines=10> */
[----:B------:R-:W-:Y:S01]  /*1da0*/  UIADD3 UR16, UPT, UPT, UR7, 0x20800, URZ ;  /* 0x0002080007107890 */ /* 0x000fe2000fffe0ff */
[----:B------:R-:W-:Y:S01]  /*1db0*/  UMOV UR17, UR57 ;  /* 0x0000003900117c82 */ /* 0x000fe20008000000 */
[----:B------:R-:W-:Y:S01]  /*1dc0*/  UMOV UR19, UR27 ;  /* 0x0000001b00137c82 */ /* 0x000fe20008000000 */
[----:B------:R-:W-:Y:S01]  /*1dd0*/  UTMALDG.3D.MULTICAST [UR40], [UR4], UR13, desc[UR30] ;  /* 0x00001e28040073b4 */ /* 0x000fe2000801180d */
[----:B------:R-:W-:Y:S01]  /*1de0*/  UMOV UR20, UR60 ;  /* 0x0000003c00147c82 */ /* 0x000fe20008000000 */
[----:B------:R-:W-:Y:S01]  /*1df0*/  UMOV UR18, UR42 ;  /* 0x0000002a00127c82 */ /* 0x000fe20008000000 */
[----:B------:R-:W-:Y:S01]  /*1e00*/  UTMALDG.3D.MULTICAST [UR32], [UR4], UR13, desc[UR30] ;  /* 0x00001e20040073b4 */ /* 0x000fe2000801180d */
[----:B------:R-:W-:Y:S01]  /*1e10*/  UTMALDG.3D [UR24], [UR14], desc[UR30] ;  /* 0x00001e180e0075b4 */ /* 0x000fe20008011000 */
[----:B------:R4:W-:Y:S01]  /*1e20*/  UTMALDG.3D [UR8], [UR14], desc[UR30] ;  /* 0x00001e080e0075b4 */ /* 0x0009e20008011000 */
[----:B------:R1:W-:Y:S01]  /*1e30*/  UTMALDG.3D [UR16], [UR14], desc[UR30] ;  /* 0x00001e100e0075b4 */ /* 0x0003e20008011000 */
[----:B----4-:R-:W-:Y:S01]  /*1e40*/  UIADD3 UR8, UPT, UPT, UR7, 0x24800, URZ ;  /* 0x0002480007087890 */ /* 0x010fe2000fffe0ff */
[----:B------:R-:W-:-:S08]  /*1e50*/  UMOV UR10, UR34 ;  /* 0x00000022000a7c82 */ /* 0x000fd00008000000 */
[----:B------:R1:W-:Y:S02]  /*1e60*/  UTMALDG.3D [UR8], [UR14], desc[UR30] ;  /* 0x00001e080e0075b4 */ /* 0x0003e40008011000 */
[----:B-1----:R-:W-:Y:S01]  /*1e70*/  NOP ;  /* 0x0000000000007918 */ /* 0x002fe20000000000 */
.L_x_32:
[----:B------:R-:W-:Y:S05]  /*1e80*/  BSYNC.RECONVERGENT B0 ;  /* 0x0000000000007941 */ /* 0x000fea0003800200 */
.L_x_31:
[----:B------:R-:W-:Y:S01]  /*1e90*/  UIADD3 UR22, UPT, UPT, UR22, 0x1, URZ ;  /* 0x0000000116167890 */ /* 0x000fe2000fffe0ff */
[----:B------:R-:W-:Y:S01]  /*1ea0*/  UMOV UR6, UR23 ;  /* 0x0000001700067c82 */ /* 0x000fe20008000000 */
[----:B------:R-:W-:Y:S02]  /*1eb0*/  UMOV UR13, UR37 ;  /* 0x00000025000d7c82 */ /* 0x000fe40008000000 */
[----:B------:R-:W-:-:S09]  /*1ec0*/  UISETP.NE.AND UP0, UPT, UR22, UR37, UPT ;  /* 0x000000251600728c */ /* 0x000fd2000bf05270 */
[----:B------:R-:W-:Y:S05]  /*1ed0*/  BRA.U UP0, `(.L_x_33) ;  /* 0xfffffff900b07547 */ /* 0x000fea000b83ffff */
.L_x_25:
[----:B------:R-:W-:Y:S01]  /*1ee0*/  ULEA UR4, UR23, UR21, 0x3 ;  /* 0x0000001517047291 */ /* 0x000fe2000f8e18ff */
[----:B-1----:R-:W-:Y:S01]  /*1ef0*/  SHF.L.U32 R0, R12, 0x1f, RZ ;  /* 0x0000001f0c007819 */ /* 0x002fe200000006ff */
[----:B------:R-:W-:Y:S01]  /*1f00*/  @!P2 SYNCS.ARRIVE.TRANS64.A1T0 RZ, [UR21+0x68], RZ ;  /* 0x000068ffffffa9a7 */ /* 0x000fe20008100015 */
[----:B------:R-:W-:-:S06]  /*1f10*/  UISETP.GT.AND UP0, UPT, UR63, UR62, UPT ;  /* 0x0000003e3f00728c */ /* 0x000fcc000bf04270 */
[----:B--23--:R1:W2:Y:S03]  /*1f20*/  SYNCS.PHASECHK.TRANS64.TRYWAIT P1, [UR4+0x10], R0 ;  /* 0x00001000ff0075a7 */ /* 0x00c2a60008021104 */
[----:B------:R-:W-:Y:S05]  /*1f30*/  BRA.U !UP0, `(.L_x_34) ;  /* 0x0000000508547547 */ /* 0x000fea000b800000 */
[----:B------:R-:W-:Y:S01]  /*1f40*/  UIADD3 UR22, UPT, UPT, UR64, UR13, URZ ;  /* 0x0000000d40167290 */ /* 0x000fe2000fffe0ff */
[----:B------:R-:W-:-:S11]  /*1f50*/  UMOV UR6, UR23 ;  /* 0x0000001700067c82 */ /* 0x000fd60008000000 */
.L_x_42:
[----:B------:R-:W-:Y:S01]  /*1f60*/  ULEA UR57, UR6, UR21, 0x3 ;  /* 0x0000001506397291 */ /* 0x000fe2000f8e18ff */
[----:B--2---:R-:W-:Y:S01]  /*1f70*/  @!P4 MOV R2, 0x18000 ;  /* 0x000180000002c802 */ /* 0x004fe20000000f00 */
[----:B--23--:R-:W-:Y:S10]  /*1f80*/  @P1 BRA `(.L_x_35) ;  /* 0x00000000000c1947 */ /* 0x00cff40003800000 */
[----:B------:R-:W-:-:S04]  /*1f90*/  SHF.L.U32 R3, R12, 0x1f, RZ ;  /* 0x0000001f0c037819 */ /* 0x000fc800000006ff */
[----:B------:R-:W2:Y:S02]  /*1fa0*/  SYNCS.PHASECHK.TRANS64.TRYWAIT P0, [UR57+0x10], R3 ;  /* 0x00001003ff0075a7 */ /* 0x000ea40008001139 */
[----:B--2---:R-:W-:Y:S05]  /*1fb0*/  @!P0 BRA `(.L_x_36) ;  /* 0x0000007000c08947 */ /* 0x004fea0003800000 */
.L_x_35:
[----:B------:R2:W-:Y:S01]  /*1fc0*/  @!P4 SYNCS.ARRIVE.TRANS64 RZ, [UR57], R2 ;  /* 0x00000002ffffc9a7 */ /* 0x0005e20008000039 */
[----:B------:R-:W-:-:S04]  /*1fd0*/  ULOP3.LUT UR4, UR38, 0x2, URZ, 0xfc, !UPT ;  /* 0x0000000226047892 */ /* 0x000fc8000f8efcff */
[----:B------:R-:W-:-:S09]  /*1fe0*/  UISETP.NE.AND UP0, UPT, UR4, 0x2, UPT ;  /* 0x000000020400788c */ /* 0x000fd2000bf05270 */
[----:B------:R-:W-:Y:S05]  /*1ff0*/  BRA.U UP0, `(.L_x_37) ;  /* 0x0000000100047547 */ /* 0x000fea000b800000 */
[----:B------:R-:W-:Y:S05]  /*2000*/  BPT.TRAP 0x1 ;  /* 0x000000040000795c */ /* 0x000fea0000300000 */
.L_x_37:
[----:B------:R-:W-:Y:S04]  /*2010*/  BSSY.RECONVERGENT B0, `(.L_x_38) ;  /* 0x0000003000007945 */ /* 0x000fe80003800200 */
[----:B------:R-:W-:Y:S05]  /*2020*/  @P3 BRA `(.L_x_39) ;  /* 0x0000000000043947 */ /* 0x000fea0003800000 */
[----:B------:R-:W-:Y:S05]  /*2030*/  BPT.TRAP 0x1 ;  /* 0x000000040000795c */ /* 0x000fea0000300000 */
.L_x_39:
[----:B------:R-:W-:Y:S05]  /*2040*/  BSYNC.RECONVERGENT B0 ;  /* 0x0000000000007941 */ /* 0x000fea0003800200 */
.L_x_38:
        /* <DEDUP_REMOVED lines=54> */
[----:B------:R4:W-:Y:S01]  /*23b0*/  UTMALDG.3D.MULTICAST [UR32], [UR4], UR16, desc[UR30] ;  /* 0x00001e20040073b4 */ /* 0x0009e20008011810 */
[----:B------:R-:W-:Y:S01]  /*23c0*/  UTMALDG.3D [UR24], [UR14], desc[UR30] ;  /* 0x00001e180e0075b4 */ /* 0x000fe20008011000 */
[----:B------:R2:W-:Y:S01]  /*23d0*/  UTMALDG.3D [UR8], [UR14], desc[UR30] ;  /* 0x00001e080e0075b4 */ /* 0x0005e20008011000 */
[----:B----4-:R-:W-:-:S09]  /*23e0*/  UIADD3 UR16, UPT, UPT, UR7, 0x20800, URZ ;  /* 0x0002080007107890 */ /* 0x010fd2000fffe0ff */
[----:B------:R4:W-:Y:S01]  /*23f0*/  UTMALDG.3D [UR16], [UR14], desc[UR30] ;  /* 0x00001e100e0075b4 */ /* 0x0009e20008011000 */
[----:B--2---:R-:W-:Y:S01]  /*2400*/  UIADD3 UR8, UPT, UPT, UR7, 0x24800, URZ ;  /* 0x0002480007087890 */ /* 0x004fe2000fffe0ff */
[----:B------:R-:W-:-:S08]  /*2410*/  UMOV UR10, UR34 ;  /* 0x00000022000a7c82 */ /* 0x000fd00008000000 */
[----:B------:R4:W-:Y:S02]  /*2420*/  UTMALDG.3D [UR8], [UR14], desc[UR30] ;  /* 0x00001e080e0075b4 */ /* 0x0009e40008011000 */
[----:B----4-:R-:W-:Y:S01]  /*2430*/  NOP ;  /* 0x0000000000007918 */ /* 0x010fe20000000000 */
.L_x_41:
[----:B------:R-:W-:Y:S05]  /*2440*/  BSYNC.RECONVERGENT B0 ;  /* 0x0000000000007941 */ /* 0x000fea0003800200 */
.L_x_40:
[----:B------:R-:W-:Y:S01]  /*2450*/  UIADD3 UR13, UPT, UPT, UR13, 0x1, URZ ;  /* 0x000000010d0d7890 */ /* 0x000fe2000fffe0ff */
[----:B------:R-:W-:-:S03]  /*2460*/  UMOV UR6, UR23 ;  /* 0x0000001700067c82 */ /* 0x000fc60008000000 */
[----:B------:R-:W-:-:S09]  /*2470*/  UISETP.NE.AND UP0, UPT, UR13, UR22, UPT ;  /* 0x000000160d00728c */ /* 0x000fd2000bf05270 */
[----:B------:R-:W-:Y:S05]  /*2480*/  BRA.U UP0, `(.L_x_42) ;  /* 0xfffffff900b47547 */ /* 0x000fea000b83ffff */
.L_x_34:
[C---:B------:R-:W-:Y:S01]  /*2490*/  LEA R3, R11.reuse, UR21, 0x3 ;  /* 0x000000150b037c11 */ /* 0x040fe2000f8e18ff */
[----:B------:R-:W-:Y:S01]  /*24a0*/  NOP ;  /* 0x0000000000007918 */ /* 0x000fe20000000000 */
[----:B-1----:R-:W-:Y:S02]  /*24b0*/  SHF.L.U32 R0, R10, 0x1f, RZ ;  /* 0x0000001f0a007819 */ /* 0x002fe400000006ff */
[----:B------:R-:W-:Y:S02]  /*24c0*/  LEA R4, R11, UR21, 0x4 ;  /* 0x000000150b047c11 */ /* 0x000fe4000f8e20ff */
[----:B------:R-:W1:Y:S02]  /*24d0*/  SYNCS.PHASECHK.TRANS64.TRYWAIT P0, [R3+URZ+0x70], R0 ;  /* 0x00007000030075a7 */ /* 0x000e6400080011ff */
[----:B-1----:R-:W-:Y:S05]  /*24e0*/  @!P0 BRA `(.L_x_43) ;  /* 0x0000006c008c8947 */ /* 0x002fea0003800000 */
.L_x_143:
[----:B------:R-:W4:Y:S01]  /*24f0*/  LDS.128 R4, [R4+0x100] ;  /* 0x0001000004047984 */ /* 0x000f220000000c00 */
[----:B------:R-:W-:Y:S01]  /*2500*/  UISETP.GE.AND UP0, UPT, UR39, 0x1, UPT ;  /* 0x000000012700788c */ /* 0x000fe2000bf06270 */
[----:B------:R-:W-:Y:S01]  /*2510*/  @!PT LDS RZ, [RZ] ;  /* 0x00000000fffff984 */ /* 0x000fe20000000800 */
[----:B------:R-:W-:Y:S01]  /*2520*/  @!PT LDS RZ, [RZ] ;  /* 0x00000000fffff984 */ /* 0x000fe20000000800 */
[----:B------:R-:W-:Y:S01]  /*2530*/  @!PT LDS RZ, [RZ] ;  /* 0x00000000fffff984 */ /* 0x000fe20000000800 */
[----:B------:R-:W-:Y:S01]  /*2540*/  @!PT LDS RZ, [RZ] ;  /* 0x00000000fffff984 */ /* 0x000fe20000000800 */
[----:B------:R1:W-:Y:S06]  /*2550*/  MEMBAR.ALL.CTA ;  /* 0x0000000000007992 */ /* 0x0003ec0000008000 */
[----:B-1----:R-:W1:Y:S01]  /*2560*/  FENCE.VIEW.ASYNC.S ;  /* 0x00000000000073c6 */ /* 0x002e620000000000 */
[----:B----4-:R-:W-:-:S13]  /*2570*/  LOP3.LUT P0, RZ, R6, 0x1, RZ, 0xc0, !PT ;  /* 0x0000000106ff7812 */ /* 0x010fda000780c0ff */
[----:B-1----:R-:W-:Y:S01]  /*2580*/  VOTEU.ANY UP1, P0 ;  /* 0x0000000000ff7886 */ /* 0x002fe20000020100 */
[----:B------:R-:W-:-:S13]  /*2590*/  PLOP3.LUT P0, PT, PT, PT, UP1, 0x80, 0x8 ;  /* 0x000000000008781c */ /* 0x000fda0003f0f018 */
[----:B------:R-:W-:Y:S02]  /*25a0*/  @P0 LOP3.LUT R0, R5, 0xffff, RZ, 0xc0, !PT ;  /* 0x0000ffff05000812 */ /* 0x000fe400078ec0ff */
[----:B--2---:R-:W-:Y:S02]  /*25b0*/  @P0 MOV R2, R4 ;  /* 0x0000000400020202 */ /* 0x004fe40000000f00 */
[----:B------:R-:W-:Y:S01]  /*25c0*/  @P0 R2UR UR5, R0 ;  /* 0x00000000000502ca */ /* 0x000fe200000e0000 */
[----:B------:R-:W-:Y:S01]  /*25d0*/  VIADD R0, R3, 0x80 ;  /* 0x0000008003007836 */ /* 0x000fe20000000000 */
[----:B------:R-:W-:Y:S02]  /*25e0*/  @P0 SHF.R.U32.HI R4, RZ, 0x10, R5 ;  /* 0x00000010ff040819 */ /* 0x000fe40000011605 */
[----:B------:R-:W-:Y:S02]  /*25f0*/  @P0 R2UR UR6, R2 ;  /* 0x00000000020602ca */ /* 0x000fe400000e0000 */
[----:B------:R-:W-:-:S02]  /*2600*/  PRMT R0, RZ, 0x654, R0 ;  /* 0x00000654ff007816 */ /* 0x000fc40000000000 */
[----:B------:R-:W-:Y:S02]  /*2610*/  @P0 R2UR UR4, R4 ;  /* 0x00000000040402ca */ /* 0x000fe400000e0000 */
[----:B------:R1:W-:Y:S03]  /*2620*/  SYNCS.ARRIVE.TRANS64.RED.A1T0 RZ, [R0+URZ], RZ ;  /* 0x000000ff00ff79a7 */ /* 0x0003e600081004ff */
[----:B------:R-:W-:-:S04]  /*2630*/  @UP1 UMOV UR45, UR5 ;  /* 0x00000005002d1c82 */ /* 0x000fc80008000000 */
[----:B------:R-:W-:-:S04]  /*2640*/  @UP1 UMOV UR53, UR6 ;  /* 0x0000000600351c82 */ /* 0x000fc80008000000 */
[----:B------:R-:W-:Y:S01]  /*2650*/  @UP1 UMOV UR60, UR4 ;  /* 0x00000004003c1c82 */ /* 0x000fe20008000000 */
[----:B------:R-:W-:Y:S05]  /*2660*/  BRA.U !UP0, `(.L_x_44) ;  /* 0x0000000108d47547 */ /* 0x000fea000b800000 */
[----:B------:R-:W2:Y:S01]  /*2670*/  LDCU.128 UR12, c[0x0][0xb10] ;  /* 0x00016200ff0c77ac */ /* 0x000ea20008000c00 */
[----:B------:R-:W4:Y:S01]  /*2680*/  LDCU UR22, c[0x0][0xb20] ;  /* 0x00016400ff1677ac */ /* 0x000f220008000800 */
[----:B------:R-:W3:Y:S01]  /*2690*/  LDCU UR20, c[0x0][0xb0c] ;  /* 0x00016180ff1477ac */ /* 0x000ee20008000800 */
[----:B------:R-:W1:Y:S01]  /*26a0*/  LDCU.64 UR8, c[0x0][0xb28] ;  /* 0x00016500ff0877ac */ /* 0x000e620008000a00 */
[----:B------:R-:W-:Y:S02]  /*26b0*/  UISETP.NE.AND UP3, UPT, UR39, 0x1, UPT ;  /* 0x000000012700788c */ /* 0x000fe4000bf65270 */
[----:B--2---:R-:W-:Y:S02]  /*26c0*/  UIMAD.WIDE.U32 UR6, UR55, UR15, URZ ;  /* 0x0000000f370672a5 */ /* 0x004fe4000f8e00ff */
[----:B------:R-:W-:Y:S02]  /*26d0*/  UIMAD.WIDE.U32 UR4, UR61, UR12, URZ ;  /* 0x0000000c3d0472a5 */ /* 0x000fe4000f8e00ff */
[----:B------:R-:W-:-:S02]  /*26e0*/  UISETP.NE.AND UP0, UPT, UR14, 0x1, UPT ;  /* 0x000000010e00788c */ /* 0x000fc4000bf05270 */
[----:B------:R-:W-:Y:S01]  /*26f0*/  UIMAD.WIDE.U32 UR18, UR45, UR15, URZ ;  /* 0x0000000f2d1272a5 */ /* 0x000fe2000f8e00ff */
[----:B------:R-:W-:Y:S02]  /*2700*/  UMOV UR6, UR7 ;  /* 0x0000000700067c82 */ /* 0x000fe40008000000 */
[----:B------:R-:W-:Y:S01]  /*2710*/  UMOV UR4, UR5 ;  /* 0x0000000500047c82 */ /* 0x000fe20008000000 */
[----:B----4-:R-:W-:Y:S02]  /*2720*/  USHF.R.U32.HI UR6, URZ, UR22, UR6 ;  /* 0x00000016ff067299 */ /* 0x010fe40008011606 */
[----:B---3--:R-:W-:Y:S02]  /*2730*/  UISETP.NE.AND UP2, UPT, UR20, 0x1, UPT ;  /* 0x000000011400788c */ /* 0x008fe4000bf45270 */
[----:B------:R-:W-:Y:S02]  /*2740*/  USHF.R.U32.HI UR4, URZ, UR13, UR4 ;  /* 0x0000000dff047299 */ /* 0x000fe40008011604 */
[----:B------:R-:W-:-:S02]  /*2750*/  USEL UR5, UR55, UR6, !UP0 ;  /* 0x0000000637057287 */ /* 0x000fc4000c000000 */
[----:B------:R-:W-:Y:S02]  /*2760*/  USEL UR6, UR61, UR4, !UP2 ;  /* 0x000000043d067287 */ /* 0x000fe4000d000000 */
[----:B-1----:R-:W-:Y:S01]  /*2770*/  UIMAD.WIDE.U32 UR10, UR5, UR8, URZ ;  /* 0x00000008050a72a5 */ /* 0x002fe2000f8e00ff */
[----:B------:R-:W-:Y:S01]  /*2780*/  UMOV UR4, UR19 ;  /* 0x0000001300047c82 */ /* 0x000fe20008000000 */
[----:B------:R-:W-:Y:S02]  /*2790*/  UIMAD.WIDE.U32 UR16, UR53, UR12, URZ ;  /* 0x0000000c351072a5 */ /* 0x000fe4000f8e00ff */
[----:B------:R-:W-:-:S03]  /*27a0*/  UIMAD.WIDE.U32 UR18, UR6, UR8, URZ ;  /* 0x00000008061272a5 */ /* 0x000fc6000f8e00ff */
[----:B------:R-:W-:Y:S01]  /*27b0*/  UMOV UR10, UR11 ;  /* 0x0000000b000a7c82 */ /* 0x000fe20008000000 */
[----:B------:R-:W-:Y:S02]  /*27c0*/  USHF.R.U32.HI UR4, URZ, UR22, UR4 ;  /* 0x00000016ff047299 */ /* 0x000fe40008011604 */
[----:B------:R-:W-:Y:S01]  /*27d0*/  @UP3 USHF.R.U32.HI UR5, URZ, UR9, UR10 ;  /* 0x00000009ff053299 */ /* 0x000fe2000801160a */
[----:B------:R-:W-:Y:S01]  /*27e0*/  UMOV UR16, UR17 ;  /* 0x0000001100107c82 */ /* 0x000fe20008000000 */
[----:B------:R-:W-:Y:S01]  /*27f0*/  UMOV UR18, UR19 ;  /* 0x0000001300127c82 */ /* 0x000fe20008000000 */
[----:B------:R-:W-:Y:S02]  /*2800*/  USHF.R.U32.HI UR13, URZ, UR13, UR16 ;  /* 0x0000000dff0d7299 */ /* 0x000fe40008011610 */
[----:B------:R-:W-:Y:S02]  /*2810*/  USEL UR4, UR45, UR4, !UP0 ;  /* 0x000000042d047287 */ /* 0x000fe4000c000000 */
[----:B------:R-:W-:-:S02]  /*2820*/  @UP3 USHF.R.U32.HI UR6, URZ, UR9, UR18 ;  /* 0x00000009ff063299 */ /* 0x000fc40008011612 */
[----:B------:R-:W-:Y:S02]  /*2830*/  UIMAD UR7, UR39, UR5, URZ ;  /* 0x00000005270772a4 */ /* 0x000fe4000f8e02ff */
[----:B------:R-:W-:Y:S02]  /*2840*/  USEL UR5, UR53, UR13, !UP2 ;  /* 0x0000000d35057287 */ /* 0x000fe4000d000000 */
[----:B------:R-:W-:Y:S02]  /*2850*/  UIMAD UR10, UR39, UR6, URZ ;  /* 0x00000006270a72a4 */ /* 0x000fe4000f8e02ff */
[----:B------:R-:W-:Y:S02]  /*2860*/  UISETP.GE.AND UP0, UPT, UR4, UR7, UPT ;  /* 0x000000070400728c */ /* 0x000fe4000bf06270 */
[----:B------:R-:W-:Y:S02]  /*2870*/  UIMAD.WIDE.U32 UR12, UR4, UR8, URZ ;  /* 0x00000008040c72a5 */ /* 0x000fe4000f8e00ff */
[----:B------:R-:W-:-:S02]  /*2880*/  UISETP.GE.OR UP0, UPT, UR5, UR10, UP0 ;  /* 0x0000000a0500728c */ /* 0x000fc40008706670 */
        /* <DEDUP_REMOVED lines=19> */
.L_x_44:
[----:B------:R-:W2:Y:S02]  /*29c0*/  LDCU UR4, c[0x0][0xb30] ;  /* 0x00016600ff0477ac */ /* 0x000ea40008000800 */
[----:B--2---:R-:W-:-:S09]  /*29d0*/  UISETP.NE.AND UP0, UPT, UR4, 0x1, UPT ;  /* 0x000000010400788c */ /* 0x004fd2000bf05270 */
[----:B------:R-:W-:Y:S05]  /*29e0*/  BRA.U UP0, `(.L_x_45) ;  /* 0x0000000100447547 */ /* 0x000fea000b800000 */
[----:B------:R-:W2:Y:S01]  /*29f0*/  LDCU.128 UR8, c[0x0][0xb10] ;  /* 0x00016200ff0877ac */ /* 0x000ea20008000c00 */
[----:B------:R-:W4:Y:S01]  /*2a00*/  LDCU UR12, c[0x0][0xb0c] ;  /* 0x00016180ff0c77ac */ /* 0x000f220008000800 */
[----:B------:R-:W1:Y:S01]  /*2a10*/  LDCU UR13, c[0x0][0xb20] ;  /* 0x00016400ff0d77ac */ /* 0x000e620008000800 */
[----:B--2---:R-:W-:Y:S02]  /*2a20*/  UIMAD.WIDE.U32 UR6, UR53, UR8, URZ ;  /* 0x00000008350672a5 */ /* 0x004fe4000f8e00ff */
[----:B------:R-:W-:Y:S02]  /*2a30*/  UIMAD.WIDE.U32 UR4, UR45, UR11, URZ ;  /* 0x0000000b2d0472a5 */ /* 0x000fe4000f8e00ff */
[----:B----4-:R-:W-:Y:S02]  /*2a40*/  UISETP.NE.AND UP2, UPT, UR12, 0x1, UPT ;  /* 0x000000010c00788c */ /* 0x010fe4000bf45270 */
[----:B------:R-:W-:Y:S01]  /*2a50*/  UISETP.NE.AND UP0, UPT, UR10, 0x1, UPT ;  /* 0x000000010a00788c */ /* 0x000fe2000bf05270 */
[----:B------:R-:W-:-:S02]  /*2a60*/  UMOV UR6, UR7 ;  /* 0x0000000700067c82 */ /* 0x000fc40008000000 */
[----:B------:R-:W-:Y:S01]  /*2a70*/  UMOV UR4, UR5 ;  /* 0x0000000500047c82 */ /* 0x000fe20008000000 */
[----:B------:R-:W-:Y:S02]  /*2a80*/  USHF.R.U32.HI UR6, URZ, UR9, UR6 ;  /* 0x00000009ff067299 */ /* 0x000fe40008011606 */
[----:B-1----:R-:W-:Y:S02]  /*2a90*/  USHF.R.U32.HI UR4, URZ, UR13, UR4 ;  /* 0x0000000dff047299 */ /* 0x002fe40008011604 */
[----:B------:R-:W-:Y:S02]  /*2aa0*/  USEL UR5, UR53, UR6, !UP2 ;  /* 0x0000000635057287 */ /* 0x000fe4000d000000 */
[----:B------:R-:W-:-:S04]  /*2ab0*/  USEL UR4, UR45, UR4, !UP0 ;  /* 0x000000042d047287 */ /* 0x000fc8000c000000 */
[----:B------:R-:W-:Y:S02]  /*2ac0*/  UIADD3 UR6, UPT, UPT, UR5, -UR4, URZ ;  /* 0x8000000405067290 */ /* 0x000fe4000fffe0ff */
[----:B------:R-:W-:Y:S02]  /*2ad0*/  UIADD3 UR4, UPT, UPT, -UR5, UR4, URZ ;  /* 0x0000000405047290 */ /* 0x000fe4000fffe1ff */
[----:B------:R-:W-:Y:S02]  /*2ae0*/  UIMAD UR45, UR6, UR10, UR45 ;  /* 0x0000000a062d72a4 */ /* 0x000fe4000f8e022d */
[----:B------:R-:W-:-:S12]  /*2af0*/  UIMAD UR53, UR4, UR12, UR53 ;  /* 0x0000000c043572a4 */ /* 0x000fd8000f8e0235 */
.L_x_45:
[----:B------:R-:W-:Y:S01]  /*2b00*/  VIADD R11, R11, 0x1 ;  /* 0x000000010b0b7836 */ /* 0x000fe20000000000 */
[----:B------:R-:W-:Y:S02]  /*2b10*/  R2UR UR5, R56 ;  /* 0x00000000380572ca */ /* 0x000fe400000e0000 */
[----:B------:R-:W-:Y:S02]  /*2b20*/  R2UR UR4, R55 ;  /* 0x00000000370472ca */ /* 0x000fe400000e0000 */
[C---:B------:R-:W-:Y:S02]  /*2b30*/  ISETP.NE.AND P0, PT, R11.reuse, 0x2, PT ;  /* 0x000000020b00780c */ /* 0x040fe40003f05270 */
[----:B------:R-:W-:Y:S02]  /*2b40*/  PLOP3.LUT P2, PT, PT, PT, PT, 0x80, 0x8 ;  /* 0x000000000008781c */ /* 0x000fe40003f4f070 */
[----:B-1----:R-:W-:Y:S02]  /*2b50*/  SEL R0, RZ, 0x1, P0 ;  /* 0x00000001ff007807 */ /* 0x002fe40000000000 */
[----:B------:R-:W-:-:S02]  /*2b60*/  SEL R11, R11, RZ, P0 ;  /* 0x000000ff0b0b7207 */ /* 0x000fc40000000000 */
[----:B------:R-:W-:Y:S01]  /*2b70*/  LOP3.LUT R10, R10, R0, RZ, 0x3c, !PT ;  /* 0x000000000a0a7212 */ /* 0x000fe200078e3cff */
[----:B------:R-:W-:Y:S02]  /*2b80*/  UIADD3 UR16, UPT, UPT, UR53, UR5, URZ ;  /* 0x0000000535107290 */ /* 0x000fe4000fffe0ff */
[----:B------:R-:W-:Y:S01]  /*2b90*/  UIADD3 UR20, UPT, UPT, UR45, UR4, URZ ;  /* 0x000000042d147290 */ /* 0x000fe2000fffe0ff */
[----:B------:R-:W-:Y:S11]  /*2ba0*/  BRA.U UP1, `(.L_x_46) ;  /* 0xffffffed010c7547 */ /* 0x000ff6000b83ffff */
[----:B------:R-:W-:Y:S01]  /*2bb0*/  UIADD3 UR21, UPT, UPT, UR21, 0x10, URZ ;  /* 0x0000001015157890 */ /* 0x000fe2000fffe0ff */
[----:B------:R-:W-:-:S03]  /*2bc0*/  SHF.L.U32 R2, R12, 0x1f, RZ ;  /* 0x0000001f0c027819 */ /* 0x000fc600000006ff */
[----:B------:R-:W-:-:S09]  /*2bd0*/  ULEA UR4, UR23, UR21, 0x3 ;  /* 0x0000001517047291 */ /* 0x000fd2000f8e18ff */
[----:B------:R-:W1:Y:S02]  /*2be0*/  SYNCS.PHASECHK.TRANS64.TRYWAIT P0, [UR4], R2 ;  /* 0x00000002ff0075a7 */ /* 0x000e640008001104 */
[----:B-1----:R-:W-:Y:S05]  /*2bf0*/  @!P0 BRA `(.L_x_47) ;  /* 0x0000006400dc8947 */ /* 0x002fea0003800000 */
.L_x_145:
[----:B------:R-:W-:-:S04]  /*2c00*/  UIADD3 UR4, UPT, UPT, UR23, 0x1, URZ ;  /* 0x0000000117047890 */ /* 0x000fc8000fffe0ff */
[----:B------:R-:W-:-:S04]  /*2c10*/  UISETP.NE.AND UP0, UPT, UR4, 0x2, UPT ;  /* 0x000000020400788c */ /* 0x000fc8000bf05270 */
[----:B------:R-:W-:Y:S02]  /*2c20*/  USEL UR5, URZ, 0x1, UP0 ;  /* 0x00000001ff057887 */ /* 0x000fe40008000000 */
[----:B------:R-:W-:-:S04]  /*2c30*/  USEL UR4, UR4, URZ, UP0 ;  /* 0x000000ff04047287 */ /* 0x000fc80008000000 */
[----:B------:R-:W-:Y:S01]  /*2c40*/  ULEA UR4, UR4, UR21, 0x3 ;  /* 0x0000001504047291 */ /* 0x000fe2000f8e18ff */
[----:B-1----:R-:W-:-:S04]  /*2c50*/  LOP3.LUT R2, R12, UR5, RZ, 0x3c, !PT ;  /* 0x000000050c027c12 */ /* 0x002fc8000f8e3cff */
[----:B------:R-:W-:Y:S01]  /*2c60*/  SHF.L.U32 R2, R2, 0x1f, RZ ;  /* 0x0000001f02027819 */ /* 0x000fe200000006ff */
[----:B------:R-:W-:-:S07]  /*2c70*/  IMAD.U32 R0, RZ, RZ, UR4 ;  /* 0x00000004ff007e24 */ /* 0x000fce000f8e00ff */
.L_x_48:
[----:B-1----:R1:W2:Y:S02]  /*2c80*/  SYNCS.PHASECHK.TRANS64.TRYWAIT P0, [R0+URZ], R2 ;  /* 0x00000002000075a7 */ /* 0x0022a400080011ff */
[----:B--2---:R-:W-:Y:S05]  /*2c90*/  @!P0 NANOSLEEP.SYNCS 0x989680 ;  /* 0x009896800000895d */ /* 0x004fea0003900000 */
[----:B------:R-:W2:Y:S02]  /*2ca0*/  @!P0 SYNCS.PHASECHK.TRANS64 P0, [R0+URZ], R2 ;  /* 0x00000002000085a7 */ /* 0x000ea400080010ff */
[----:B--2---:R-:W-:Y:S05]  /*2cb0*/  @P0 EXIT ;  /* 0x000000000000094d */ /* 0x004fea0003800000 */
[----:B------:R-:W-:Y:S05]  /*2cc0*/  BRA `(.L_x_48) ;  /* 0xfffffffc00ec7947 */ /* 0x000fea000383ffff */
.L_x_22:
[----:B------:R-:W-:-:S04]  /*2cd0*/  UISETP.NE.AND UP0, UPT, UR54, URZ, UPT ;  /* 0x000000ff3600728c */ /* 0x000fc8000bf05270 */
[----:B------:R-:W-:-:S09]  /*2ce0*/  UISETP.NE.OR UP0, UPT, UR17, 0x1, UP0 ;  /* 0x000000011100788c */ /* 0x000fd20008705670 */
[----:B------:R-:W-:Y:S05]  /*2cf0*/  BRA.U UP0, `(.L_x_49) ;  /* 0x0000000500487547 */ /* 0x000fea000b800000 */
[----:B------:R-:W-:Y:S01]  /*2d00*/  ISETP.GE.U32.AND P2, PT, R0, 0x2, PT ;  /* 0x000000020000780c */ /* 0x000fe20003f46070 */
[----:B------:R-:W-:Y:S01]  /*2d10*/  IMAD.MOV.U32 R12, RZ, RZ, 0x1 ;  /* 0x00000001ff0c7424 */ /* 0x000fe200078e00ff */
[----:B------:R-:W-:Y:S02]  /*2d20*/  CS2R R10, SRZ ;  /* 0x00000000000a7805 */ /* 0x000fe4000001ff00 */
[----:B------:R-:W-:Y:S01]  /*2d30*/  CS2R R8, SRZ ;  /* 0x0000000000087805 */ /* 0x000fe2000001ff00 */
[----:B------:R-:W-:Y:S01]  /*2d40*/  UMOV UR6, 0x400 ;  /* 0x0000040000067882 */ /* 0x000fe20000000000 */
[----:B------:R-:W-:Y:S01]  /*2d50*/  UMOV UR5, URZ ;  /* 0x000000ff00057c82 */ /* 0x000fe20008000000 */
[----:B------:R-:W-:-:S12]  /*2d60*/  ULEA UR6, UR54, UR6, 0x18 ;  /* 0x0000000636067291 */ /* 0x000fd8000f8ec0ff */
.L_x_53:
[----:B------:R-:W-:Y:S02]  /*2d70*/  LEA R2, R8, UR6, 0x3 ;  /* 0x0000000608027c11 */ /* 0x000fe4000f8e18ff */
[----:B------:R-:W-:-:S03]  /*2d80*/  SHF.L.U32 R4, R9, 0x1f, RZ ;  /* 0x0000001f09047819 */ /* 0x000fc600000006ff */
[----:B------:R-:W-:Y:S01]  /*2d90*/  VIADD R5, R2, 0xe0 ;  /* 0x000000e002057836 */ /* 0x000fe20000000000 */
[----:B------:R-:W1:Y:S02]  /*2da0*/  SYNCS.PHASECHK.TRANS64.TRYWAIT P0, [R2+URZ+0xd0], R4 ;  /* 0x0000d004020075a7 */ /* 0x000e6400080011ff */
[----:B-1----:R-:W-:Y:S05]  /*2db0*/  @!P0 BRA `(.L_x_50) ;  /* 0x0000006400848947 */ /* 0x002fea0003800000 */
.L_x_146:
[----:B------:R-:W-:Y:S01]  /*2dc0*/  ULEA UR4, UR5, UR6, 0x3 ;  /* 0x0000000605047291 */ /* 0x000fe2000f8e18ff */
[----:B-1----:R-:W-:Y:S01]  /*2dd0*/  PRMT R2, RZ, 0x654, R5 ;  /* 0x00000654ff027816 */ /* 0x002fe20000000005 */
[----:B------:R-:W-:Y:S01]  /*2de0*/  @!P2 IMAD.MOV.U32 R4, RZ, RZ, 0x10 ;  /* 0x00000010ff04a424 */ /* 0x000fe200078e00ff */
[----:B------:R-:W-:Y:S01]  /*2df0*/  SHF.L.U32 R5, R12, 0x1f, RZ ;  /* 0x0000001f0c057819 */ /* 0x000fe200000006ff */
[----:B------:R-:W-:Y:S01]  /*2e00*/  UIADD3 UR7, UPT, UPT, UR4, 0x70, URZ ;  /* 0x0000007004077890 */ /* 0x000fe2000fffe0ff */
[----:B------:R1:W-:Y:S05]  /*2e10*/  SYNCS.ARRIVE.TRANS64.RED.A1T0 RZ, [R2+URZ], RZ ;  /* 0x000000ff02ff79a7 */ /* 0x0003ea00081004ff */
[----:B------:R-:W-:Y:S01]  /*2e20*/  IMAD.U32 R6, RZ, RZ, UR7 ;  /* 0x00000007ff067e24 */ /* 0x000fe2000f8e00ff */
[----:B------:R-:W2:Y:S04]  /*2e30*/  SYNCS.PHASECHK.TRANS64.TRYWAIT P0, [UR4+0x80], R5 ;  /* 0x00008005ff0075a7 */ /* 0x000ea80008001104 */
[----:B------:R-:W-:Y:S01]  /*2e40*/  PRMT R6, R0, 0x654, R6 ;  /* 0x0000065400067816 */ /* 0x000fe20000000006 */
[----:B-12---:R-:W-:Y:S06]  /*2e50*/  @!P0 BRA `(.L_x_51) ;  /* 0x0000006400708947 */ /* 0x006fec0003800000 */
.L_x_148:
[----:B------:R-:W-:Y:S01]  /*2e60*/  ULEA UR8, UR5, UR6, 0x4 ;  /* 0x0000000605087291 */ /* 0x000fe2000f8e20ff */
[----:B------:R-:W-:Y:S01]  /*2e70*/  SEL R3, R6, R3, !P2 ;  /* 0x0000000306037207 */ /* 0x000fe20005000000 */
[----:B------:R-:W-:Y:S01]  /*2e80*/  UIADD3 UR9, UPT, UPT, UR4, 0x70, URZ ;  /* 0x0000007004097890 */ /* 0x000fe2000fffe0ff */
[----:B-1----:R-:W-:Y:S01]  /*2e90*/  LEA R2, R11, UR6, 0x3 ;  /* 0x000000060b027c11 */ /* 0x002fe2000f8e18ff */
[----:B------:R-:W-:Y:S01]  /*2ea0*/  UIADD3 UR8, UPT, UPT, UR8, 0x100, URZ ;  /* 0x0000010008087890 */ /* 0x000fe2000fffe0ff */
[----:B------:R1:W-:Y:S01]  /*2eb0*/  @!P2 SYNCS.ARRIVE.TRANS64.RED RZ, [R3+URZ], R4 ;  /* 0x0000000403ffa9a7 */ /* 0x0003e200080004ff */
[----:B------:R-:W-:Y:S01]  /*2ec0*/  UIADD3 UR4, UPT, UPT, UR5, 0x1, URZ ;  /* 0x0000000105047890 */ /* 0x000fe2000fffe0ff */
[----:B------:R-:W-:-:S03]  /*2ed0*/  VIADD R8, R8, 0x1 ;  /* 0x0000000108087836 */ /* 0x000fc60000000000 */
[----:B------:R-:W-:Y:S02]  /*2ee0*/  UISETP.NE.AND UP0, UPT, UR4, 0x2, UPT ;  /* 0x000000020400788c */ /* 0x000fe4000bf05270 */
[----:B------:R-:W-:Y:S01]  /*2ef0*/  ISETP.NE.AND P0, PT, R8, 0x2, PT ;  /* 0x000000020800780c */ /* 0x000fe20003f05270 */
[----:B------:R-:W-:Y:S06]  /*2f00*/  UGETNEXTWORKID.BROADCAST [UR8], [UR9] ;  /* 0x00000000080073ca */ /* 0x000fec0008000100 */
[----:B------:R-:W-:Y:S02]  /*2f10*/  USEL UR7, URZ, 0x1, UP0 ;  /* 0x00000001ff077887 */ /* 0x000fe40008000000 */
[----:B------:R-:W-:-:S04]  /*2f20*/  USEL UR5, UR4, URZ, UP0 ;  /* 0x000000ff04057287 */ /* 0x000fc80008000000 */
[----:B------:R-:W-:Y:S02]  /*2f30*/  LOP3.LUT R12, R12, UR7, RZ, 0x3c, !PT ;  /* 0x000000070c0c7c12 */ /* 0x000fe4000f8e3cff */
[----:B-1----:R-:W-:-:S04]  /*2f40*/  SHF.L.U32 R4, R10, 0x1f, RZ ;  /* 0x0000001f0a047819 */ /* 0x002fc800000006ff */
[----:B------:R-:W1:Y:S02]  /*2f50*/  SYNCS.PHASECHK.TRANS64.TRYWAIT P1, [R2+URZ+0x70], R4 ;  /* 0x00007004020075a7 */ /* 0x000e6400080211ff */
[----:B-1----:R-:W-:Y:S05]  /*2f60*/  @!P1 BRA `(.L_x_52) ;  /* 0x0000006400449947 */ /* 0x002fea0003800000 */
.L_x_149:
[C---:B-1----:R-:W-:Y:S01]  /*2f70*/  LEA R4, R11.reuse, UR6, 0x4 ;  /* 0x000000060b047c11 */ /* 0x042fe2000f8e20ff */
[----:B------:R-:W-:Y:S01]  /*2f80*/  VIADD R2, R2, 0x80 ;  /* 0x0000008002027836 */ /* 0x000fe20000000000 */
[----:B------:R-:W-:Y:S01]  /*2f90*/  SEL R8, R8, RZ, P0 ;  /* 0x000000ff08087207 */ /* 0x000fe20000000000 */
[----:B------:R-:W-:-:S03]  /*2fa0*/  VIADD R11, R11, 0x1 ;  /* 0x000000010b0b7836 */ /* 0x000fc60000000000 */
[----:B------:R-:W1:Y:S01]  /*2fb0*/  LDS.128 R4, [R4+0x100] ;  /* 0x0001000004047984 */ /* 0x000e620000000c00 */
[----:B------:R-:W-:Y:S02]  /*2fc0*/  PRMT R2, RZ, 0x654, R2 ;  /* 0x00000654ff027816 */ /* 0x000fe40000000002 */
[C---:B------:R-:W-:Y:S01]  /*2fd0*/  ISETP.NE.AND P1, PT, R11.reuse, 0x2, PT ;  /* 0x000000020b00780c */ /* 0x040fe20003f25270 */
[----:B------:R-:W-:Y:S01]  /*2fe0*/  @!PT LDS RZ, [RZ] ;  /* 0x00000000fffff984 */ /* 0x000fe20000000800 */
[----:B------:R-:W-:Y:S01]  /*2ff0*/  @!PT LDS RZ, [RZ] ;  /* 0x00000000fffff984 */ /* 0x000fe20000000800 */
[----:B------:R-:W-:Y:S01]  /*3000*/  @!PT LDS RZ, [RZ] ;  /* 0x00000000fffff984 */ /* 0x000fe20000000800 */
[----:B------:R-:W-:Y:S01]  /*3010*/  @!PT LDS RZ, [RZ] ;  /* 0x00000000fffff984 */ /* 0x000fe20000000800 */
[----:B------:R2:W-:Y:S06]  /*3020*/  MEMBAR.ALL.CTA ;  /* 0x0000000000007992 */ /* 0x0005ec0000008000 */
[----:B--2---:R-:W2:Y:S01]  /*3030*/  FENCE.VIEW.ASYNC.S ;  /* 0x00000000000073c6 */ /* 0x004ea20000000000 */
[----:B------:R-:W-:Y:S01]  /*3040*/  SEL R11, R11, RZ, P1 ;  /* 0x000000ff0b0b7207 */ /* 0x000fe20000800000 */
[----:B--2---:R2:W-:Y:S01]  /*3050*/  SYNCS.ARRIVE.TRANS64.RED.A1T0 RZ, [R2+URZ], RZ ;  /* 0x000000ff02ff79a7 */ /* 0x0045e200081004ff */
[----:B-1----:R-:W-:-:S02]  /*3060*/  LOP3.LUT P3, RZ, R6, 0x1, RZ, 0xc0, !PT ;  /* 0x0000000106ff7812 */ /* 0x002fc4000786c0ff */
[----:B------:R-:W-:-:S04]  /*3070*/  SEL R4, RZ, 0x1, P1 ;  /* 0x00000001ff047807 */ /* 0x000fc80000800000 */
[----:B------:R-:W-:Y:S02]  /*3080*/  LOP3.LUT R10, R10, R4, RZ, 0x3c, !PT ;  /* 0x000000040a0a7212 */ /* 0x000fe400078e3cff */
[----:B--2---:R-:W-:-:S04]  /*3090*/  SEL R2, RZ, 0x1, P0 ;  /* 0x00000001ff027807 */ /* 0x004fc80000000000 */
[----:B------:R-:W-:Y:S01]  /*30a0*/  LOP3.LUT R9, R9, R2, RZ, 0x3c, !PT ;  /* 0x0000000209097212 */ /* 0x000fe200078e3cff */
[----:B------:R-:W-:Y:S06]  /*30b0*/  @P3 BRA `(.L_x_53) ;  /* 0xfffffffc002c3947 */ /* 0x000fec000383ffff */
[----:B------:R-:W-:Y:S01]  /*30c0*/  ULEA UR4, UR5, UR6, 0x3 ;  /* 0x0000000605047291 */ /* 0x000fe2000f8e18ff */
[----:B------:R-:W-:-:S08]  /*30d0*/  SHF.L.U32 R2, R12, 0x1f, RZ ;  /* 0x0000001f0c027819 */ /* 0x000fd000000006ff */
[----:B------:R-:W1:Y:S02]  /*30e0*/  SYNCS.PHASECHK.TRANS64 P0, [UR4+0x80], R2 ;  /* 0x00008002ff0075a7 */ /* 0x000e640008001004 */
[----:B-1----:R-:W-:Y:S05]  /*30f0*/  @P0 BRA `(.L_x_54) ;  /* 0x0000000000080947 */ /* 0x002fea0003800000 */
[----:B------:R-:W1:Y:S02]  /*3100*/  SYNCS.PHASECHK.TRANS64.TRYWAIT P0, [UR4+0x80], R2 ;  /* 0x00008002ff0075a7 */ /* 0x000e640008001104 */
[----:B-1----:R-:W-:Y:S05]  /*3110*/  @!P0 BRA `(.L_x_55) ;  /* 0x0000006000ec8947 */ /* 0x002fea0003800000 */
.L_x_54:
[----:B------:R-:W-:-:S04]  /*3120*/  UIADD3 UR7, UPT, UPT, UR5, 0x1, URZ ;  /* 0x0000000105077890 */ /* 0x000fc8000fffe0ff */
[----:B------:R-:W-:-:S04]  /*3130*/  UISETP.NE.AND UP0, UPT, UR7, 0x2, UPT ;  /* 0x000000020700788c */ /* 0x000fc8000bf05270 */
[----:B------:R-:W-:Y:S02]  /*3140*/  USEL UR8, URZ, 0x1, UP0 ;  /* 0x00000001ff087887 */ /* 0x000fe40008000000 */
[----:B------:R-:W-:-:S04]  /*3150*/  USEL UR7, UR7, URZ, UP0 ;  /* 0x000000ff07077287 */ /* 0x000fc80008000000 */
[----:B------:R-:W-:Y:S01]  /*3160*/  ULEA UR7, UR7, UR6, 0x3 ;  /* 0x0000000607077291 */ /* 0x000fe2000f8e18ff */
[----:B-1----:R-:W-:-:S04]  /*3170*/  LOP3.LUT R2, R12, UR8, RZ, 0x3c, !PT ;  /* 0x000000080c027c12 */ /* 0x002fc8000f8e3cff */
[----:B------:R-:W-:-:S04]  /*3180*/  SHF.L.U32 R0, R2, 0x1f, RZ ;  /* 0x0000001f02007819 */ /* 0x000fc800000006ff */
[----:B------:R-:W1:Y:S02]  /*3190*/  SYNCS.PHASECHK.TRANS64 P0, [UR7+0x80], R0 ;  /* 0x00008000ff0075a7 */ /* 0x000e640008001007 */
[----:B-1----:R-:W-:Y:S05]  /*31a0*/  @P0 EXIT ;  /* 0x000000000000094d */ /* 0x002fea0003800000 */
[----:B------:R-:W-:Y:S02]  /*31b0*/  SHF.L.U32 R2, R2, 0x1f, RZ ;  /* 0x0000001f02027819 */ /* 0x000fe400000006ff */
[----:B------:R-:W-:-:S07]  /*31c0*/  MOV R0, UR7 ;  /* 0x0000000700007c02 */ /* 0x000fce0008000f00 */
.L_x_56:
[----:B-1----:R1:W2:Y:S02]  /*31d0*/  SYNCS.PHASECHK.TRANS64.TRYWAIT P0, [R0+URZ+0x80], R2 ;  /* 0x00008002000075a7 */ /* 0x0022a400080011ff */
[----:B--2---:R-:W-:Y:S05]  /*31e0*/  @!P0 NANOSLEEP.SYNCS 0x989680 ;  /* 0x009896800000895d */ /* 0x004fea0003900000 */
[----:B------:R-:W2:Y:S02]  /*31f0*/  @!P0 SYNCS.PHASECHK.TRANS64 P0, [R0+URZ+0x80], R2 ;  /* 0x00008002000085a7 */ /* 0x000ea400080010ff */
[----:B--2---:R-:W-:Y:S05]  /*3200*/  @P0 EXIT ;  /* 0x000000000000094d */ /* 0x004fea0003800000 */
[----:B------:R-:W-:Y:S05]  /*3210*/  BRA `(.L_x_56) ;  /* 0xfffffffc00ec7947 */ /* 0x000fea000383ffff */
.L_x_49:
[----:B------:R-:W-:Y:S05]  /*3220*/  BRA.U UP4, `(.L_x_57) ;  /* 0x0000001504047547 */ /* 0x000fea000b800000 */
[----:B------:R-:W-:Y:S01]  /*3230*/  UMOV UR4, 0x40 ;  /* 0x0000004000047882 */ /* 0x000fe20000000000 */
[----:B------:R-:W-:Y:S01]  /*3240*/  NOP ;  /* 0x0000000000007918 */ /* 0x000fe20000000000 */
[----:B------:R-:W-:Y:S01]  /*3250*/  ULEA UR5, UR54, UR4, 0x18 ;  /* 0x0000000436057291 */ /* 0x000fe2000f8ec0ff */
[----:B------:R-:W-:Y:S02]  /*3260*/  UMOV UR6, 0x400 ;  /* 0x0000040000067882 */ /* 0x000fe40000000000 */
[----:B------:R-:W-:-:S06]  /*3270*/  ULEA UR6, UR54, UR6, 0x18 ;  /* 0x0000000636067291 */ /* 0x000fcc000f8ec0ff */
[----:B------:R-:W1:Y:S02]  /*3280*/  LDS.U8 R0, [UR5+0x1c] ;  /* 0x00001c05ff007984 */ /* 0x000e640008000000 */
[----:B-1----:R-:W-:-:S13]  /*3290*/  ISETP.NE.AND P0, PT, R0, RZ, PT ;  /* 0x000000ff0000720c */ /* 0x002fda0003f05270 */
[----:B------:R-:W-:Y:S05]  /*32a0*/  @P0 BRA `(.L_x_58) ;  /* 0x0000000000580947 */ /* 0x000fea0003800000 */
[----:B------:R-:W-:-:S13]  /*32b0*/  ELECT P0, URZ, PT ;  /* 0x0000000000ff782f */ /* 0x000fda0003800000 */
[----:B------:R-:W-:Y:S05]  /*32c0*/  @!P0 BRA `(.L_x_59) ;  /* 0x0000000000608947 */ /* 0x000fea0003800000 */
[----:B------:R-:W-:Y:S01]  /*32d0*/  UMOV UR4, 0x10 ;  /* 0x0000001000047882 */ /* 0x000fe20000000000 */
[----:B------:R-:W-:Y:S01]  /*32e0*/  HFMA2 R0, -RZ, RZ, 0, 5.9604644775390625e-08 ;  /* 0x00000001ff007431 */ /* 0x000fe200000001ff */
[----:B------:R-:W-:-:S03]  /*32f0*/  MOV R3, 0xffff ;  /* 0x0000ffff00037802 */ /* 0x000fc60000000f00 */
[----:B------:R-:W-:Y:S04]  /*3300*/  DEPBAR.LE SB1, 0x36 ;  /* 0x00009d800000791a */ /* 0x000fe80000000000 */
[----:B------:R-:W1:Y:S02]  /*3310*/  UTCATOMSWS.FIND_AND_SET.ALIGN UP0, UR4, UR4 ;  /* 0x00000004000475e3 */ /* 0x000e640008000800 */
[----:B-1----:R-:W-:Y:S01]  /*3320*/  MOV R4, UR4 ;  /* 0x0000000400047c02 */ /* 0x002fe20008000f00 */
[----:B------:R-:W-:Y:S06]  /*3330*/  BRA.U UP0, `(.L_x_60) ;  /* 0x0000000100187547 */ /* 0x000fec000b800000 */
.L_x_61:
[----:B------:R-:W-:Y:S05]  /*3340*/  NANOSLEEP 0x64 ;  /* 0x000000640000795d */ /* 0x000fea0003800000 */
[----:B------:R-:W-:-:S05]  /*3350*/  UMOV UR4, 0x10 ;  /* 0x0000001000047882 */ /* 0x000fca0000000000 */
[----:B------:R-:W-:Y:S04]  /*3360*/  DEPBAR.LE SB1, 0x36 ;  /* 0x00009d800000791a */ /* 0x000fe80000000000 */
[----:B------:R-:W1:Y:S02]  /*3370*/  UTCATOMSWS.FIND_AND_SET.ALIGN UP0, UR4, UR4 ;  /* 0x00000004000475e3 */ /* 0x000e640008000800 */
[----:B-1----:R-:W-:Y:S01]  /*3380*/  MOV R4, UR4 ;  /* 0x0000000400047c02 */ /* 0x002fe20008000f00 */
[----:B------:R-:W-:Y:S05]  /*3390*/  BRA.U !UP0, `(.L_x_61) ;  /* 0xfffffffd08e87547 */ /* 0x000fea000b83ffff */
.L_x_60:
[-C--:B------:R-:W-:Y:S02]  /*33a0*/  SHF.L.U32 R3, R3, R4.reuse, RZ ;  /* 0x0000000403037219 */ /* 0x080fe400000006ff */
[----:B------:R-:W-:Y:S01]  /*33b0*/  SHF.L.U32 R0, R0, R4, RZ ;  /* 0x0000000400007219 */ /* 0x000fe200000006ff */
[----:B------:R-:W-:Y:S02]  /*33c0*/  IMAD.SHL.U32 R4, R4, 0x20, RZ ;  /* 0x0000002004047824 */ /* 0x000fe400078e00ff */
[----:B------:R1:W-:Y:S04]  /*33d0*/  ATOMS.OR RZ, [UR5+0x14], R3 ;  /* 0x00001403ffff798c */ /* 0x0003e8000b000005 */
[----:B------:R1:W-:Y:S04]  /*33e0*/  ATOMS.OR RZ, [UR5+0x18], R0 ;  /* 0x00001800ffff798c */ /* 0x0003e8000b000005 */
[----:B------:R1:W-:Y:S01]  /*33f0*/  STS [UR6+0x120], R4 ;  /* 0x00012004ff007988 */ /* 0x0003e20008000806 */
[----:B------:R-:W-:Y:S05]  /*3400*/  BRA `(.L_x_59) ;  /* 0x0000000000107947 */ /* 0x000fea0003800000 */
.L_x_58:
[----:B------:R-:W-:Y:S02]  /*3410*/  MOV R0, 0xffffffff ;  /* 0xffffffff00007802 */ /* 0x000fe40000000f00 */
[----:B------:R-:W-:-:S03]  /*3420*/  MOV R4, 0x3450 ;  /* 0x0000345000047802 */ /* 0x000fc60000000f00 */
[----:B------:R1:W-:Y:S04]  /*3430*/  STS [UR6+0x120], R0 ;  /* 0x00012000ff007988 */ /* 0x0003e80008000806 */
[----:B-1---5:R-:W-:Y:S05]  /*3440*/  CALL.REL.NOINC `($__internal_1_$__cuda_sm10x_tcgen05_guardrail_trap_phase_invalid_during_alloc) ;  /* 0x00000068003c7944 */ /* 0x022fea0003c00000 */
.L_x_59:
[----:B------:R-:W-:Y:S05]  /*3450*/  WARPSYNC.ALL ;  /* 0x0000000000007948 */ /* 0x000fea0003800000 */
[----:B------:R-:W2:Y:S01]  /*3460*/  S2UR UR4, SR_CgaCtaId ;  /* 0x00000000000479c3 */ /* 0x000ea20000008800 */
[----:B------:R-:W-:Y:S01]  /*3470*/  UMOV UR71, 0x400 ;  /* 0x0000040000477882 */ /* 0x000fe20000000000 */
[----:B------:R-:W-:-:S06]  /*3480*/  NOP ;  /* 0x0000000000007918 */ /* 0x000fcc0000000000 */
[----:B------:R-:W-:Y:S06]  /*3490*/  BAR.ARV 0x6, 0xa0 ;  /* 0x0182800000007b1d */ /* 0x000fec0000002000 */
[----:B------:R-:W3:Y:S01]  /*34a0*/  LDCU UR7, c[0x0][0x38c] ;  /* 0x00007180ff0777ac */ /* 0x000ee20008000800 */
[----:B------:R-:W-:Y:S01]  /*34b0*/  LOP3.LUT R2, R2, 0xffff, RZ, 0xc0, !PT ;  /* 0x0000ffff02027812 */ /* 0x000fe200078ec0ff */
[----:B------:R-:W-:Y:S01]  /*34c0*/  HFMA2 R11, -RZ, RZ, 0, 5.9604644775390625e-08 ;  /* 0x00000001ff0b7431 */ /* 0x000fe200000001ff */
[----:B------:R-:W-:Y:S01]  /*34d0*/  MOV R10, RZ ;  /* 0x000000ff000a7202 */ /* 0x000fe20000000f00 */
[----:B------:R-:W4:Y:S01]  /*34e0*/  LDCU UR8, c[0x0][0x38c] ;  /* 0x00007180ff0877ac */ /* 0x000f220008000800 */
[----:B------:R-:W-:-:S02]  /*34f0*/  R2UR UR72, R2 ;  /* 0x00000000024872ca */ /* 0x000fc400000e0000 */
[----:B------:R-:W-:Y:S01]  /*3500*/  CS2R R8, SRZ ;  /* 0x0000000000087805 */ /* 0x000fe2000001ff00 */
[----:B------:R-:W-:Y:S01]  /*3510*/  UMOV UR75, URZ ;  /* 0x000000ff004b7c82 */ /* 0x000fe20008000000 */
[----:B------:R-:W-:Y:S01]  /*3520*/  UMOV UR9, URZ ;  /* 0x000000ff00097c82 */ /* 0x000fe20008000000 */
[----:B--2---:R-:W-:Y:S01]  /*3530*/  ULEA UR71, UR4, UR71, 0x18 ;  /* 0x0000004704477291 */ /* 0x004fe2000f8ec0ff */
[----:B------:R-:W-:Y:S01]  /*3540*/  UMOV UR76, 0x0 ;  /* 0x00000000004c7882 */ /* 0x000fe20000000000 */
[----:B------:R-:W-:Y:S02]  /*3550*/  UMOV UR77, 0x4200910 ;  /* 0x04200910004d7882 */ /* 0x000fe40000000000 */
[----:B------:R-:W-:Y:S02]  /*3560*/  UIADD3 UR6, UPT, UPT, UR71, 0x8800, URZ ;  /* 0x0000880047067890 */ /* 0x000fe4000fffe0ff */
[----:B------:R-:W-:Y:S02]  /*3570*/  UIADD3 UR5, UPT, UPT, UR71, 0x18800, URZ ;  /* 0x0001880047057890 */ /* 0x000fe4000fffe0ff */
[----:B---3--:R-:W-:Y:S01]  /*3580*/  UIADD3 UR7, UPT, UPT, UR7, 0x7f, URZ ;  /* 0x0000007f07077890 */ /* 0x008fe2000fffe0ff */
[----:B-1----:R-:W1:Y:S01]  /*3590*/  LDS R0, [UR71+0x120] ;  /* 0x00012047ff007984 */ /* 0x002e620008000800 */
[----:B------:R-:W-:-:S02]  /*35a0*/  USHF.R.U32.HI UR6, URZ, 0x4, UR6 ;  /* 0x00000004ff067899 */ /* 0x000fc40008011606 */
[----:B------:R-:W-:Y:S02]  /*35b0*/  USHF.R.S32.HI UR4, URZ, 0x1f, UR7 ;  /* 0x0000001fff047899 */ /* 0x000fe40008011407 */
[----:B------:R-:W-:Y:S02]  /*35c0*/  USHF.R.U32.HI UR5, URZ, 0x4, UR5 ;  /* 0x00000004ff057899 */ /* 0x000fe40008011605 */
[----:B------:R-:W-:Y:S02]  /*35d0*/  ULEA.HI UR4, UR4, UR7, URZ, 0x7 ;  /* 0x0000000704047291 */ /* 0x000fe4000f8f38ff */
[----:B------:R-:W-:Y:S02]  /*35e0*/  ULOP3.LUT UR6, UR6, 0x3fff, URZ, 0xc0, !UPT ;  /* 0x00003fff06067892 */ /* 0x000fe4000f8ec0ff */
[----:B------:R-:W-:Y:S02]  /*35f0*/  USHF.R.S32.HI UR10, URZ, 0x7, UR4 ;  /* 0x00000007ff0a7899 */ /* 0x000fe40008011404 */
[----:B------:R-:W-:-:S02]  /*3600*/  ULOP3.LUT UR5, UR5, 0x3fff, URZ, 0xc0, !UPT ;  /* 0x00003fff05057892 */ /* 0x000fc4000f8ec0ff */
[----:B------:R-:W-:Y:S02]  /*3610*/  UISETP.LT.AND UP0, UPT, UR10, 0x1, UPT ;  /* 0x000000010a00788c */ /* 0x000fe4000bf01270 */
[----:B------:R-:W-:Y:S01]  /*3620*/  IMAD.U32 R12, RZ, RZ, UR10 ;  /* 0x0000000aff0c7e24 */ /* 0x000fe2000f8e00ff */
[----:B------:R-:W-:Y:S02]  /*3630*/  ULOP3.LUT UR73, UR6, 0x10000, URZ, 0xfc, !UPT ;  /* 0x0001000006497892 */ /* 0x000fe4000f8efcff */
[----:B------:R-:W-:Y:S02]  /*3640*/  USEL UR4, UR10, 0x1, !UP0 ;  /* 0x000000010a047887 */ /* 0x000fe4000c000000 */
[----:B------:R-:W-:Y:S02]  /*3650*/  ULOP3.LUT UR74, UR5, 0x10000, URZ, 0xfc, !UPT ;  /* 0x00010000054a7892 */ /* 0x000fe4000f8efcff */
[----:B------:R-:W-:Y:S02]  /*3660*/  UIADD3 UR4, UPT, UPT, -UR4, URZ, URZ ;  /* 0x000000ff04047290 */ /* 0x000fe4000fffe1ff */
[----:B----4-:R-:W-:-:S04]  /*3670*/  UISETP.GE.AND UP4, UPT, UR8, 0x1, UPT ;  /* 0x000000010800788c */ /* 0x010fc8000bf86270 */
[----:B------:R-:W-:Y:S01]  /*3680*/  IMAD.U32 R14, RZ, RZ, UR4 ;  /* 0x00000004ff0e7e24 */ /* 0x000fe2000f8e00ff */
[----:B-1----:R-:W-:-:S13]  /*3690*/  R2UR UR7, R0 ;  /* 0x00000000000772ca */ /* 0x002fda00000e0000 */
[----:B------:R-:W-:-:S07]  /*36a0*/  IMAD.U32 R15, RZ, RZ, UR7 ;  /* 0x00000007ff0f7e24 */ /* 0x000fce000f8e00ff */
.L_x_68:
[----:B------:R-:W-:Y:S02]  /*36b0*/  LEA R0, R10, UR71, 0x3 ;  /* 0x000000470a007c11 */ /* 0x000fe4000f8e18ff */
[----:B------:R-:W-:Y:S02]  /*36c0*/  SHF.L.U32 R2, R9, 0x1f, RZ ;  /* 0x0000001f09027819 */ /* 0x000fe400000006ff */
[----:B------:R-:W-:Y:S01]  /*36d0*/  PLOP3.LUT P0, PT, PT, PT, UP4, 0x80, 0x8 ;  /* 0x000000000008781c */ /* 0x000fe20003f0f048 */
[----:B------:R-:W-:Y:S01]  /*36e0*/  VIADD R3, R0, 0x80 ;  /* 0x0000008000037836 */ /* 0x000fe20000000000 */
[----:B-1----:R-:W1:Y:S02]  /*36f0*/  SYNCS.PHASECHK.TRANS64.TRYWAIT P1, [R0+URZ+0x70], R2 ;  /* 0x00007002000075a7 */ /* 0x002e6400080211ff */
[----:B-1----:R-:W-:Y:S09]  /*3700*/  @!P1 BRA `(.L_x_62) ;  /* 0x0000005c00889947 */ /* 0x002ff20003800000 */
.L_x_151:
[----:B------:R-:W-:Y:S01]  /*3710*/  LEA R4, R10, UR71, 0x4 ;  /* 0x000000470a047c11 */ /* 0x000fe2000f8e20ff */
[----:B------:R-:W-:Y:S01]  /*3720*/  @UP4 ULEA UR4, UR9, UR71, 0x3 ;  /* 0x0000004709044291 */ /* 0x000fe2000f8e18ff */
[----:B------:R-:W-:Y:S01]  /*3730*/  PLOP3.LUT P2, PT, PT, PT, PT, 0x80, 0x8 ;  /* 0x000000000008781c */ /* 0x000fe20003f4f070 */
[----:B------:R-:W-:Y:S01]  /*3740*/  ULEA UR5, UR75, UR71, 0x3 ;  /* 0x000000474b057291 */ /* 0x000fe2000f8e18ff */
[----:B------:R-:W-:Y:S02]  /*3750*/  PRMT R3, RZ, 0x654, R3 ;  /* 0x00000654ff037816 */ /* 0x000fe40000000003 */
[----:B------:R-:W2:Y:S01]  /*3760*/  LDS.128 R4, [R4+0x100] ;  /* 0x0001000004047984 */ /* 0x000ea20000000c00 */
[----:B-1----:R-:W-:Y:S02]  /*3770*/  @P0 SHF.L.U32 R2, R8, 0x1f, RZ ;  /* 0x0000001f08020819 */ /* 0x002fe400000006ff */
[----:B------:R-:W-:Y:S01]  /*3780*/  SHF.L.U32 R0, R11, 0x1f, RZ ;  /* 0x0000001f0b007819 */ /* 0x000fe200000006ff */
[----:B------:R-:W-:Y:S01]  /*3790*/  @!PT LDS RZ, [RZ] ;  /* 0x00000000fffff984 */ /* 0x000fe20000000800 */
[----:B------:R-:W-:Y:S01]  /*37a0*/  @!PT LDS RZ, [RZ] ;  /* 0x00000000fffff984 */ /* 0x000fe20000000800 */
[----:B------:R-:W-:Y:S01]  /*37b0*/  @!PT LDS RZ, [RZ] ;  /* 0x00000000fffff984 */ /* 0x000fe20000000800 */
[----:B------:R-:W-:Y:S01]  /*37c0*/  @!PT LDS RZ, [RZ] ;  /* 0x00000000fffff984 */ /* 0x000fe20000000800 */
[----:B------:R1:W-:Y:S06]  /*37d0*/  MEMBAR.ALL.CTA ;  /* 0x0000000000007992 */ /* 0x0003ec0000008000 */
[----:B-1----:R-:W1:Y:S01]  /*37e0*/  FENCE.VIEW.ASYNC.S ;  /* 0x00000000000073c6 */ /* 0x002e620000000000 */
[----:B------:R-:W-:Y:S01]  /*37f0*/  R2UR UR6, R15 ;  /* 0x000000000f0672ca */ /* 0x000fe200000e0000 */
[----:B------:R-:W-:Y:S01]  /*3800*/  IMAD.U32 R13, RZ, RZ, UR5 ;  /* 0x00000005ff0d7e24 */ /* 0x000fe2000f8e00ff */
[----:B-1----:R1:W-:Y:S01]  /*3810*/  SYNCS.ARRIVE.TRANS64.RED.A1T0 RZ, [R3+URZ], RZ ;  /* 0x000000ff03ff79a7 */ /* 0x0023e200081004ff */
[----:B------:R1:W3:Y:S01]  /*3820*/  @P0 SYNCS.PHASECHK.TRANS64.TRYWAIT P2, [UR4], R2 ;  /* 0x00000002ff0005a7 */ /* 0x0002e20008041104 */
[----:B------:R-:W-:Y:S01]  /*3830*/  ULEA.HI UR4, UR75, UR75, URZ, 0x1 ;  /* 0x0000004b4b047291 */ /* 0x000fe2000f8f08ff */
[----:B--2---:R-:W-:-:S03]  /*3840*/  LOP3.LUT P1, RZ, R6, 0x1, RZ, 0xc0, !PT ;  /* 0x0000000106ff7812 */ /* 0x004fc6000782c0ff */
[----:B------:R-:W-:-:S04]  /*3850*/  ULOP3.LUT UR8, UR4, 0xffe, URZ, 0xc0, !UPT ;  /* 0x00000ffe04087892 */ /* 0x000fc8000f8ec0ff */
[----:B------:R-:W-:Y:S01]  /*3860*/  UIADD3 UR8, UPT, UPT, -UR8, UR75, URZ ;  /* 0x0000004b08087290 */ /* 0x000fe2000fffe1ff */
[----:B------:R-:W2:Y:S01]  /*3870*/  SYNCS.PHASECHK.TRANS64.TRYWAIT P0, [UR5+0xb0], R0 ;  /* 0x0000b000ff0075a7 */ /* 0x000ea20008001105 */
[----:B------:R-:W-:-:S04]  /*3880*/  USHF.L.U32 UR5, UR4, 0x6, URZ ;  /* 0x0000000604057899 */ /* 0x000fc800080006ff */
[----:B------:R-:W-:-:S04]  /*3890*/  ULOP3.LUT UR4, UR5, 0xffffff80, URZ, 0xc0, !UPT ;  /* 0xffffff8005047892 */ /* 0x000fc8000f8ec0ff */
[----:B------:R-:W-:-:S04]  /*38a0*/  UIADD3 UR4, UPT, UPT, UR6, UR4, URZ ;  /* 0x0000000406047290 */ /* 0x000fc8000fffe0ff */
[----:B------:R-:W-:Y:S01]  /*38b0*/  ULEA UR8, UR8, UR4, 0x14 ;  /* 0x0000000408087291 */ /* 0x000fe2000f8ea0ff */
[----:B-123--:R-:W-:Y:S11]  /*38c0*/  @!P0 BRA `(.L_x_63) ;  /* 0x0000005c002c8947 */ /* 0x00eff60003800000 */
.L_x_153:
[----:B------:R-:W-:Y:S01]  /*38d0*/  IADD3 R10, PT, PT, R10, 0x1, RZ ;  /* 0x000000010a0a7810 */ /* 0x000fe20007ffe0ff */
[----:B------:R-:W-:Y:S06]  /*38e0*/  BRA.U !UP4, `(.L_x_64) ;  /* 0x000000050cec7547 */ /* 0x000fec000b800000 */
[----:B------:R-:W-:Y:S01]  /*38f0*/  R2UR UR69, R14 ;  /* 0x000000000e4572ca */ /* 0x000fe200000e0000 */
[----:B------:R-:W-:Y:S01]  /*3900*/  UPLOP3.LUT UP2, UPT, UPT, UPT, UPT, 0x40, 0x4 ;  /* 0x000000000004789c */ /* 0x000fe20003f4e870 */
[----:B------:R-:W-:Y:S01]  /*3910*/  R2UR UR68, R12 ;  /* 0x000000000c4472ca */ /* 0x000fe200000e0000 */
[----:B------:R-:W-:-:S14]  /*3920*/  UMOV UR7, UR9 ;  /* 0x0000000900077c82 */ /* 0x000fdc0008000000 */
.L_x_67:
[----:B------:R-:W-:Y:S02]  /*3930*/  UIADD3 UR69, UPT, UPT, UR69, 0x1, URZ ;  /* 0x0000000145457890 */ /* 0x000fe4000fffe0ff */
[----:B--2---:R-:W-:Y:S02]  /*3940*/  ULEA UR5, UR7, UR71, 0x3 ;  /* 0x0000004707057291 */ /* 0x004fe4000f8e18ff */
[----:B------:R-:W-:Y:S01]  /*3950*/  UISETP.NE.AND UP3, UPT, UR69, URZ, UPT ;  /* 0x000000ff4500728c */ /* 0x000fe2000bf65270 */
[----:B------:R-:W-:Y:S10]  /*3960*/  @P2 BRA `(.L_x_65) ;  /* 0x00000000000c2947 */ /* 0x000ff40003800000 */
[----:B-1----:R-:W-:Y:S04]  /*3970*/  SHF.L.U32 R2, R8, 0x1f, RZ ;  /* 0x0000001f08027819 */ /* 0x002fe800000006ff */
[----:B------:R-:W1:Y:S02]  /*3980*/  SYNCS.PHASECHK.TRANS64.TRYWAIT P0, [UR5], R2 ;  /* 0x00000002ff0075a7 */ /* 0x000e640008001105 */
[----:B-1----:R-:W-:Y:S05]  /*3990*/  @!P0 BRA `(.L_x_66) ;  /* 0x0000005c00148947 */ /* 0x002fea0003800000 */
.L_x_65:
[----:B------:R-:W-:Y:S01]  /*39a0*/  UISETP.NE.AND UP0, UPT, UR68, 0x1, UPT ;  /* 0x000000014400788c */ /* 0x000fe2000bf05270 */
[----:B------:R-:W-:Y:S01]  /*39b0*/  PLOP3.LUT P2, PT, PT, PT, PT, 0x80, 0x8 ;  /* 0x000000000008781c */ /* 0x000fe20003f4f070 */
[----:B------:R-:W-:Y:S01]  /*39c0*/  UIADD3 UR9, UPT, UPT, UR7, 0x1, URZ ;  /* 0x0000000107097890 */ /* 0x000fe2000fffe0ff */
[----:B------:R-:W-:Y:S01]  /*39d0*/  MOV.SPILL R3, UR77 ;  /* 0x0000004d00037c02 */ /* 0x000fe20009000f00 */
[----:B------:R-:W-:Y:S01]  /*39e0*/  UIADD3 UR70, UPT, UPT, UR5, 0x10, URZ ;  /* 0x0000001005467890 */ /* 0x000fe2000fffe0ff */
[----:B-1----:R-:W-:Y:S01]  /*39f0*/  MOV.SPILL R2, UR76 ;  /* 0x0000004c00027c02 */ /* 0x002fe20009000f00 */
[----:B------:R-:W-:Y:S01]  /*3a00*/  UISETP.NE.AND UP1, UPT, UR9, 0x2, UPT ;  /* 0x000000020900788c */ /* 0x000fe2000bf25270 */
[----:B------:R-:W-:Y:S01]  /*3a10*/  PLOP3.LUT P0, PT, PT, PT, UP0, 0x80, 0x8 ;  /* 0x000000000008781c */ /* 0x000fe20003f0f008 */
[----:B------:R-:W-:Y:S02]  /*3a20*/  ULEA UR6, UR7, UR74, 0xc ;  /* 0x0000004a07067291 */ /* 0x000fe4000f8e60ff */
[----:B------:R-:W-:Y:S02]  /*3a30*/  USEL UR5, URZ, 0x1, UP1 ;  /* 0x00000001ff057887 */ /* 0x000fe40008800000 */
[----:B------:R-:W-:Y:S02]  /*3a40*/  USEL UR9, UR9, URZ, UP1 ;  /* 0x000000ff09097287 */ /* 0x000fe40008800000 */
[----:B------:R-:W-:Y:S02]  /*3a50*/  ULEA UR4, UR7, UR73, 0xb ;  /* 0x0000004907047291 */ /* 0x000fe4000f8e58ff */
[----:B------:R-:W-:Y:S01]  /*3a60*/  @UP0 ULEA UR7, UR9, UR71, 0x3 ;  /* 0x0000004709070291 */ /* 0x000fe2000f8e18ff */
[----:B------:R-:W-:Y:S01]  /*3a70*/  LOP3.LUT R8, R8, UR5, RZ, 0x3c, !PT ;  /* 0x0000000508087c12 */ /* 0x000fe2000f8e3cff */
[----:B------:R-:W-:Y:S02]  /*3a80*/  UIADD3 UR22, UPT, UPT, UR6, 0x2, URZ ;  /* 0x0000000206167890 */ /* 0x000fe4000fffe0ff */
[----:B------:R-:W-:Y:S01]  /*3a90*/  UIADD3 UR18, UPT, UPT, UR4, 0x2, URZ ;  /* 0x0000000204127890 */ /* 0x000fe2000fffe0ff */
[----:B------:R-:W-:Y:S01]  /*3aa0*/  @P0 SHF.L.U32 R0, R8, 0x1f, RZ ;  /* 0x0000001f08000819 */ /* 0x000fe200000006ff */
[----:B------:R-:W-:Y:S02]  /*3ab0*/  UIADD3 UR14, UPT, UPT, UR6, 0x4, URZ ;  /* 0x00000004060e7890 */ /* 0x000fe4000fffe0ff */
[----:B------:R-:W-:Y:S01]  /*3ac0*/  UIADD3 UR12, UPT, UPT, UR4, 0x4, URZ ;  /* 0x00000004040c7890 */ /* 0x000fe2000fffe0ff */
[----:B------:R2:W3:Y:S01]  /*3ad0*/  @P0 SYNCS.PHASECHK.TRANS64.TRYWAIT P2, [UR7], R0 ;  /* 0x00000000ff0005a7 */ /* 0x0004e20008041107 */
[----:B------:R-:W-:Y:S02]  /*3ae0*/  UIADD3 UR66, UPT, UPT, UR6, 0x6, URZ ;  /* 0x0000000606427890 */ /* 0x000fe4000fffe0ff */
        /* <DEDUP_REMOVED lines=24> */
[----:B------:R-:W-:Y:S01]  /*3c70*/  UIADD3 UR68, UPT, UPT, UR68, -0x1, URZ ;  /* 0xffffffff44447890 */ /* 0x000fe2000fffe0ff */
[----:B------:R-:W-:Y:S01]  /*3c80*/  UMOV UR7, 0x40004040 ;  /* 0x4000404000077882 */ /* 0x000fe20000000000 */
[----:B------:R-:W-:Y:S01]  /*3c90*/  UMOV UR76, 0x0 ;  /* 0x00000000004c7882 */ /* 0x000fe20000000000 */
[----:B------:R-:W-:Y:S01]  /*3ca0*/  UMOV UR77, 0x4200910 ;  /* 0x04200910004d7882 */ /* 0x000fe20000000000 */
[----:B------:R-:W-:Y:S01]  /*3cb0*/  UMOV UR5, 0x40004040 ;  /* 0x4000404000057882 */ /* 0x000fe20000000000 */
[----:B------:R-:W-:Y:S01]  /*3cc0*/  UMOV UR23, 0x40004040 ;  /* 0x4000404000177882 */ /* 0x000fe20000000000 */
[----:B------:R1:W-:Y:S01]  /*3cd0*/  UTCHMMA gdesc[UR4], gdesc[UR6], tmem[UR8], tmem[UR76], idesc[UR77], UP2 ;  /* 0x00ff4c06040075ea */ /* 0x0003e20009000008 */
[----:B------:R-:W-:Y:S01]  /*3ce0*/  UPLOP3.LUT UP2, UPT, UPT, UPT, UPT, 0x80, 0x8 ;  /* 0x000000000008789c */ /* 0x000fe20003f4f070 */
[----:B------:R-:W-:Y:S01]  /*3cf0*/  UMOV UR19, 0x40004040 ;  /* 0x4000404000137882 */ /* 0x000fe20000000000 */
[----:B------:R-:W-:Y:S01]  /*3d00*/  UMOV UR15, 0x40004040 ;  /* 0x40004040000f7882 */ /* 0x000fe20000000000 */
[----:B------:R4:W-:Y:S01]  /*3d10*/  UTCHMMA gdesc[UR18], gdesc[UR22], tmem[UR8], tmem[UR76], idesc[UR77], UPT ;  /* 0x00ff4c16120075ea */ /* 0x0009e2000b800008 */
[----:B------:R-:W-:Y:S01]  /*3d20*/  UMOV UR13, 0x40004040 ;  /* 0x40004040000d7882 */ /* 0x000fe20000000000 */
        /* <DEDUP_REMOVED lines=18> */
[----:B-1----:R-:W-:Y:S01]  /*3e50*/  UIADD3 UR4, UPT, UPT, UR4, 0x606, URZ ;  /* 0x0000060604047890 */ /* 0x002fe2000fffe0ff */
[----:B------:R-:W-:Y:S01]  /*3e60*/  UMOV UR6, 0x0 ;  /* 0x0000000000067882 */ /* 0x000fe20000000000 */
[----:B------:R-:W-:Y:S01]  /*3e70*/  UMOV UR7, 0x4200910 ;  /* 0x0420091000077882 */ /* 0x000fe20000000000 */
[----:B------:R-:W-:Y:S01]  /*3e80*/  UMOV UR31, 0x40004040 ;  /* 0x40004040001f7882 */ /* 0x000fe20000000000 */
[----:B----4-:R-:W-:Y:S01]  /*3e90*/  UMOV UR22, 0x0 ;  /* 0x0000000000167882 */ /* 0x010fe20000000000 */
[----:B------:R-:W-:Y:S01]  /*3ea0*/  UMOV UR23, 0x4200910 ;  /* 0x0420091000177882 */ /* 0x000fe20000000000 */
[----:B------:R-:W-:Y:S01]  /*3eb0*/  R2UR.FILL UR77, R3 ;  /* 0x00000000034d72ca */ /* 0x000fe200004e0000 */
[----:B------:R1:W-:Y:S01]  /*3ec0*/  UTCHMMA gdesc[UR12], gdesc[UR14], tmem[UR8], tmem[UR22], idesc[UR23], UPT ;  /* 0x00ff160e0c0075ea */ /* 0x0003e2000b800008 */
[----:B------:R-:W-:Y:S01]  /*3ed0*/  R2UR.FILL UR76, R2 ;  /* 0x00000000024c72ca */ /* 0x000fe200004e0000 */
[----:B------:R-:W-:Y:S01]  /*3ee0*/  UTCHMMA gdesc[UR64], gdesc[UR66], tmem[UR8], tmem[UR22], idesc[UR23], UPT ;  /* 0x00ff1642400075ea */ /* 0x000fe2000b800008 */
[----:B------:R-:W-:Y:S01]  /*3ef0*/  UTCHMMA gdesc[UR60], gdesc[UR62], tmem[UR8], tmem[UR22], idesc[UR23], UPT ;  /* 0x00ff163e3c0075ea */ /* 0x000fe2000b800008 */
[----:B------:R-:W-:Y:S01]  /*3f00*/  UMOV UR18, 0x0 ;  /* 0x0000000000127882 */ /* 0x000fe20000000000 */
[----:B------:R-:W-:Y:S01]  /*3f10*/  UMOV UR19, 0x4200910 ;  /* 0x0420091000137882 */ /* 0x000fe20000000000 */
[----:B------:R-:W-:Y:S01]  /*3f20*/  UMOV UR29, 0x40004040 ;  /* 0x40004040001d7882 */ /* 0x000fe20000000000 */
[----:B------:R-:W-:Y:S01]  /*3f30*/  UTCHMMA gdesc[UR56], gdesc[UR58], tmem[UR8], tmem[UR18], idesc[UR19], UPT ;  /* 0x00ff123a380075ea */ /* 0x000fe2000b800008 */
[----:B------:R-:W-:Y:S01]  /*3f40*/  UTCHMMA gdesc[UR52], gdesc[UR54], tmem[UR8], tmem[UR18], idesc[UR19], UPT ;  /* 0x00ff1236340075ea */ /* 0x000fe2000b800008 */
[----:B------:R-:W-:Y:S01]  /*3f50*/  UTCHMMA gdesc[UR48], gdesc[UR50], tmem[UR8], tmem[UR18], idesc[UR19], UPT ;  /* 0x00ff1232300075ea */ /* 0x000fe2000b800008 */
[----:B------:R-:W-:Y:S01]  /*3f60*/  UTCHMMA gdesc[UR44], gdesc[UR46], tmem[UR8], tmem[UR6], idesc[UR7], UPT ;  /* 0x00ff062e2c0075ea */ /* 0x000fe2000b800008 */
[----:B------:R-:W-:Y:S01]  /*3f70*/  UMOV UR27, 0x40004040 ;  /* 0x40004040001b7882 */ /* 0x000fe20000000000 */
[----:B------:R-:W-:Y:S01]  /*3f80*/  UMOV UR25, 0x40004040 ;  /* 0x4000404000197882 */ /* 0x000fe20000000000 */
[----:B------:R-:W-:Y:S01]  /*3f90*/  UMOV UR21, 0x40004040 ;  /* 0x4000404000157882 */ /* 0x000fe20000000000 */
[----:B------:R-:W-:Y:S01]  /*3fa0*/  UMOV UR17, 0x40004040 ;  /* 0x4000404000117882 */ /* 0x000fe20000000000 */
[----:B------:R-:W-:Y:S01]  /*3fb0*/  UMOV UR11, 0x40004040 ;  /* 0x40004040000b7882 */ /* 0x000fe20000000000 */
[----:B-1----:R-:W-:Y:S01]  /*3fc0*/  UMOV UR12, 0x0 ;  /* 0x00000000000c7882 */ /* 0x002fe20000000000 */
[----:B------:R-:W-:Y:S01]  /*3fd0*/  UMOV UR13, 0x4200910 ;  /* 0x04200910000d7882 */ /* 0x000fe20000000000 */
[----:B------:R-:W-:Y:S01]  /*3fe0*/  UMOV UR14, 0x0 ;  /* 0x00000000000e7882 */ /* 0x000fe20000000000 */
[----:B------:R-:W-:Y:S01]  /*3ff0*/  UTCHMMA gdesc[UR40], gdesc[UR42], tmem[UR8], tmem[UR12], idesc[UR13], UPT ;  /* 0x00ff0c2a280075ea */ /* 0x000fe2000b800008 */
[----:B------:R-:W-:Y:S01]  /*4000*/  UTCHMMA gdesc[UR36], gdesc[UR38], tmem[UR8], tmem[UR6], idesc[UR7], UPT ;  /* 0x00ff0626240075ea */ /* 0x000fe2000b800008 */
[----:B------:R-:W-:Y:S01]  /*4010*/  UMOV UR15, 0x4200910 ;  /* 0x04200910000f7882 */ /* 0x000fe20000000000 */
[----:B------:R-:W-:Y:S01]  /*4020*/  UTCHMMA gdesc[UR32], gdesc[UR34], tmem[UR8], tmem[UR18], idesc[UR19], UPT ;  /* 0x00ff1222200075ea */ /* 0x000fe2000b800008 */
[----:B------:R-:W-:Y:S01]  /*4030*/  UTCHMMA gdesc[UR28], gdesc[UR30], tmem[UR8], tmem[UR14], idesc[UR15], UPT ;  /* 0x00ff0e1e1c0075ea */ /* 0x000fe2000b800008 */
[----:B------:R-:W-:Y:S01]  /*4040*/  UTCHMMA gdesc[UR24], gdesc[UR26], tmem[UR8], tmem[UR12], idesc[UR13], UPT ;  /* 0x00ff0c1a180075ea */ /* 0x000fe2000b800008 */
[----:B------:R1:W-:Y:S01]  /*4050*/  UTCHMMA gdesc[UR16], gdesc[UR20], tmem[UR8], tmem[UR6], idesc[UR7], UPT ;  /* 0x00ff0614100075ea */ /* 0x0003e2000b800008 */
[----:B------:R2:W-:Y:S01]  /*4060*/  UTCHMMA gdesc[UR4], gdesc[UR10], tmem[UR8], tmem[UR76], idesc[UR77], UPT ;  /* 0x00ff4c0a040075ea */ /* 0x0005e2000b800008 */
[----:B------:R2:W-:Y:S01]  /*4070*/  UTCBAR.MULTICAST [UR70], URZ, UR72 ;  /* 0x000000ff460073e9 */ /* 0x0005e20008000848 */
[----:B-1----:R-:W-:Y:S01]  /*4080*/  UMOV UR7, UR9 ;  /* 0x0000000900077c82 */ /* 0x002fe20008000000 */
[----:B---3--:R-:W-:Y:S05]  /*4090*/  BRA.U UP3, `(.L_x_67) ;  /* 0xfffffff903247547 */ /* 0x008fea000b83ffff */
.L_x_64:
[----:B--2---:R-:W-:Y:S02]  /*40a0*/  R2UR UR4, R13 ;  /* 0x000000000d0472ca */ /* 0x004fe400000e0000 */
[----:B------:R-:W-:-:S04]  /*40b0*/  ISETP.NE.AND P0, PT, R10, 0x2, PT ;  /* 0x000000020a00780c */ /* 0x000fc80003f05270 */
[----:B-1----:R-:W-:Y:S02]  /*40c0*/  SEL R0, RZ, 0x1, P0 ;  /* 0x00000001ff007807 */ /* 0x002fe40000000000 */
[----:B------:R-:W-:Y:S02]  /*40d0*/  SEL R10, R10, RZ, P0 ;  /* 0x000000ff0a0a7207 */ /* 0x000fe40000000000 */
[----:B------:R-:W-:-:S03]  /*40e0*/  LOP3.LUT R9, R9, R0, RZ, 0x3c, !PT ;  /* 0x0000000009097212 */ /* 0x000fc600078e3cff */
[----:B------:R-:W-:Y:S02]  /*40f0*/  UIADD3 UR5, UPT, UPT, UR4, 0x90, URZ ;  /* 0x0000009004057890 */ /* 0x000fe4000fffe0ff */
[----:B------:R-:W-:-:S04]  /*4100*/  UIADD3 UR4, UPT, UPT, UR75, 0x1, URZ ;  /* 0x000000014b047890 */ /* 0x000fc8000fffe0ff */
[----:B------:R-:W-:-:S03]  /*4110*/  UISETP.NE.AND UP0, UPT, UR4, 0x4, UPT ;  /* 0x000000040400788c */ /* 0x000fc6000bf05270 */
[----:B------:R1:W-:Y:S01]  /*4120*/  UTCBAR [UR5], URZ ;  /* 0x000000ff050073e9 */ /* 0x0003e200080000ff */
[----:B------:R-:W-:Y:S02]  /*4130*/  USEL UR6, URZ, 0x1, UP0 ;  /* 0x00000001ff067887 */ /* 0x000fe40008000000 */
[----:B------:R-:W-:-:S04]  /*4140*/  USEL UR75, UR4, URZ, UP0 ;  /* 0x000000ff044b7287 */ /* 0x000fc80008000000 */
[----:B------:R-:W-:Y:S01]  /*4150*/  LOP3.LUT R11, R11, UR6, RZ, 0x3c, !PT ;  /* 0x000000060b0b7c12 */ /* 0x000fe2000f8e3cff */
[----:B------:R-:W-:Y:S07]  /*4160*/  @P1 BRA `(.L_x_68) ;  /* 0xfffffff400501947 */ /* 0x000fee000383ffff */
[----:B------:R-:W2:Y:S01]  /*4170*/  S2UR UR8, SR_CgaCtaId ;  /* 0x00000000000879c3 */ /* 0x000ea20000008800 */
[----:B------:R-:W-:Y:S01]  /*4180*/  ELECT P0, URZ, PT ;  /* 0x0000000000ff782f */ /* 0x000fe20003800000 */
[----:B------:R-:W-:Y:S01]  /*4190*/  IMAD.MOV.U32 R0, RZ, RZ, 0x1 ;  /* 0x00000001ff007424 */ /* 0x000fe200078e00ff */
[----:B------:R-:W-:Y:S01]  /*41a0*/  UIADD3 UR71, UPT, UPT, UR71, 0xb0, URZ ;  /* 0x000000b047477890 */ /* 0x000fe2000fffe0ff */
[----:B------:R-:W-:Y:S01]  /*41b0*/  SHF.L.U32 R2, R11, 0x1f, RZ ;  /* 0x0000001f0b027819 */ /* 0x000fe200000006ff */
[----:B------:R-:W-:-:S03]  /*41c0*/  UMOV UR4, 0x40 ;  /* 0x0000004000047882 */ /* 0x000fc60000000000 */
[----:B------:R-:W-:Y:S01]  /*41d0*/  UVIRTCOUNT.DEALLOC.SMPOOL 0x80 ;  /* 0x000000800000784c */ /* 0x000fe20000000000 */
[----:B--2---:R-:W-:Y:S02]  /*41e0*/  ULEA UR8, UR8, UR4, 0x18 ;  /* 0x0000000408087291 */ /* 0x004fe4000f8ec0ff */
[----:B------:R-:W-:-:S07]  /*41f0*/  ULEA UR4, UR75, UR71, 0x3 ;  /* 0x000000474b047291 */ /* 0x000fce000f8e18ff */
[----:B------:R2:W-:Y:S02]  /*4200*/  @P0 STS.U8 [UR8+0x1c], R0 ;  /* 0x00001c00ff000988 */ /* 0x0005e40008000008 */
[----:B------:R-:W3:Y:S02]  /*4210*/  SYNCS.PHASECHK.TRANS64.TRYWAIT P0, [UR4], R2 ;  /* 0x00000002ff0075a7 */ /* 0x000ee40008001104 */
[----:B--23--:R-:W-:Y:S05]  /*4220*/  @!P0 BRA `(.L_x_69) ;  /* 0x0000005400088947 */ /* 0x00cfea0003800000 */
.L_x_156:
[----:B------:R-:W-:-:S04]  /*4230*/  UIADD3 UR4, UPT, UPT, UR75, 0x1, URZ ;  /* 0x000000014b047890 */ /* 0x000fc8000fffe0ff */
[----:B------:R-:W-:-:S04]  /*4240*/  UISETP.NE.AND UP0, UPT, UR4, 0x4, UPT ;  /* 0x000000040400788c */ /* 0x000fc8000bf05270 */
[----:B------:R-:W-:Y:S02]  /*4250*/  USEL UR6, URZ, 0x1, UP0 ;  /* 0x00000001ff067887 */ /* 0x000fe40008000000 */
[----:B------:R-:W-:-:S04]  /*4260*/  USEL UR4, UR4, URZ, UP0 ;  /* 0x000000ff04047287 */ /* 0x000fc80008000000 */
[----:B-1----:R-:W-:Y:S01]  /*4270*/  ULEA UR5, UR4, UR71, 0x3 ;  /* 0x0000004704057291 */ /* 0x002fe2000f8e18ff */
[----:B--2---:R-:W-:-:S04]  /*4280*/  LOP3.LUT R2, R11, UR6, RZ, 0x3c, !PT ;  /* 0x000000060b027c12 */ /* 0x004fc8000f8e3cff */
[----:B------:R-:W-:-:S04]  /*4290*/  SHF.L.U32 R3, R2, 0x1f, RZ ;  /* 0x0000001f02037819 */ /* 0x000fc800000006ff */
[----:B------:R-:W1:Y:S02]  /*42a0*/  SYNCS.PHASECHK.TRANS64.TRYWAIT P0, [UR5], R3 ;  /* 0x00000003ff0075a7 */ /* 0x000e640008001105 */
[----:B-1----:R-:W-:Y:S05]  /*42b0*/  @!P0 BRA `(.L_x_70) ;  /* 0x0000005000fc8947 */ /* 0x002fea0003800000 */
.L_x_158:
[----:B------:R-:W-:-:S04]  /*42c0*/  UIADD3 UR4, UPT, UPT, UR4, 0x1, URZ ;  /* 0x0000000104047890 */ /* 0x000fc8000fffe0ff */
[----:B------:R-:W-:-:S04]  /*42d0*/  UISETP.NE.AND UP0, UPT, UR4, 0x4, UPT ;  /* 0x000000040400788c */ /* 0x000fc8000bf05270 */
[----:B------:R-:W-:Y:S02]  /*42e0*/  USEL UR6, URZ, 0x1, UP0 ;  /* 0x00000001ff067887 */ /* 0x000fe40008000000 */
[----:B------:R-:W-:-:S04]  /*42f0*/  USEL UR4, UR4, URZ, UP0 ;  /* 0x000000ff04047287 */ /* 0x000fc80008000000 */
[----:B------:R-:W-:Y:S01]  /*4300*/  ULEA UR5, UR4, UR71, 0x3 ;  /* 0x0000004704057291 */ /* 0x000fe2000f8e18ff */
[----:B------:R-:W-:-:S04]  /*4310*/  LOP3.LUT R2, R2, UR6, RZ, 0x3c, !PT ;  /* 0x0000000602027c12 */ /* 0x000fc8000f8e3cff */
[----:B-1----:R-:W-:-:S04]  /*4320*/  SHF.L.U32 R3, R2, 0x1f, RZ ;  /* 0x0000001f02037819 */ /* 0x002fc800000006ff */
[----:B------:R-:W1:Y:S02]  /*4330*/  SYNCS.PHASECHK.TRANS64.TRYWAIT P0, [UR5], R3 ;  /* 0x00000003ff0075a7 */ /* 0x000e640008001105 */
[----:B-1----:R-:W-:Y:S05]  /*4340*/  @!P0 BRA `(.L_x_71) ;  /* 0x0000005000f08947 */ /* 0x002fea0003800000 */
.L_x_160:
[----:B------:R-:W-:-:S04]  /*4350*/  UIADD3 UR4, UPT, UPT, UR4, 0x1, URZ ;  /* 0x0000000104047890 */ /* 0x000fc8000fffe0ff */
[----:B------:R-:W-:-:S04]  /*4360*/  UISETP.NE.AND UP0, UPT, UR4, 0x4, UPT ;  /* 0x000000040400788c */ /* 0x000fc8000bf05270 */
[----:B------:R-:W-:Y:S02]  /*4370*/  USEL UR5, URZ, 0x1, UP0 ;  /* 0x00000001ff057887 */ /* 0x000fe40008000000 */
[----:B------:R-:W-:-:S04]  /*4380*/  USEL UR4, UR4, URZ, UP0 ;  /* 0x000000ff04047287 */ /* 0x000fc80008000000 */
[----:B------:R-:W-:Y:S01]  /*4390*/  ULEA UR4, UR4, UR71, 0x3 ;  /* 0x0000004704047291 */ /* 0x000fe2000f8e18ff */
[----:B------:R-:W-:-:S04]  /*43a0*/  LOP3.LUT R2, R2, UR5, RZ, 0x3c, !PT ;  /* 0x0000000502027c12 */ /* 0x000fc8000f8e3cff */
[----:B------:R-:W-:-:S04]  /*43b0*/  SHF.L.U32 R2, R2, 0x1f, RZ ;  /* 0x0000001f02027819 */ /* 0x000fc800000006ff */
[----:B------:R-:W2:Y:S02]  /*43c0*/  SYNCS.PHASECHK.TRANS64.TRYWAIT P0, [UR4], R2 ;  /* 0x00000002ff0075a7 */ /* 0x000ea40008001104 */
[----:B--2---:R-:W-:Y:S05]  /*43d0*/  @!P0 BRA `(.L_x_72) ;  /* 0x0000005000e48947 */ /* 0x004fea0003800000 */
.L_x_162:
[----:B------:R-:W-:Y:S01]  /*43e0*/  NOP ;  /* 0x0000000000007918 */ /* 0x000fe20000000000 */
[----:B-1----:R-:W1:Y:S01]  /*43f0*/  LDS R0, [UR8+0x14] ;  /* 0x00001408ff007984 */ /* 0x002e620008000800 */
[----:B------:R-:W-:Y:S01]  /*4400*/  R2UR UR4, R15 ;  /* 0x000000000f0472ca */ /* 0x000fe200000e0000 */
[----:B------:R-:W-:Y:S01]  /*4410*/  UMOV UR5, 0xffff ;  /* 0x0000ffff00057882 */ /* 0x000fe20000000000 */
[----:B------:R-:W-:-:S11]  /*4420*/  UMOV UR6, 0x1 ;  /* 0x0000000100067882 */ /* 0x000fd60000000000 */
[----:B------:R-:W-:-:S04]  /*4430*/  ULOP3.LUT UR4, UR4, 0xffff, URZ, 0xc0, !UPT ;  /* 0x0000ffff04047892 */ /* 0x000fc8000f8ec0ff */
[----:B------:R-:W-:-:S04]  /*4440*/  USHF.R.U32.HI UR4, URZ, 0x5, UR4 ;  /* 0x00000005ff047899 */ /* 0x000fc80008011604 */
[----:B------:R-:W-:Y:S02]  /*4450*/  USHF.L.U32 UR5, UR5, UR4, URZ ;  /* 0x0000000405057299 */ /* 0x000fe400080006ff */
[----:B------:R-:W-:-:S04]  /*4460*/  USHF.L.U32 UR4, UR6, UR4, URZ ;  /* 0x0000000406047299 */ /* 0x000fc800080006ff */
[----:B-1----:R-:W-:-:S04]  /*4470*/  LOP3.LUT R0, R0, UR5, RZ, 0xc0, !PT ;  /* 0x0000000500007c12 */ /* 0x002fc8000f8ec0ff */
[----:B------:R-:W-:-:S13]  /*4480*/  ISETP.NE.AND P0, PT, R0, UR5, PT ;  /* 0x0000000500007c0c */ /* 0x000fda000bf05270 */
[----:B------:R-:W-:Y:S05]  /*4490*/  @P0 BRA `(.L_x_73) ;  /* 0x0000000000580947 */ /* 0x000fea0003800000 */
[----:B------:R-:W1:Y:S02]  /*44a0*/  LDS R0, [UR8+0x18] ;  /* 0x00001808ff007984 */ /* 0x000e640008000800 */
[----:B-1----:R-:W-:-:S04]  /*44b0*/  LOP3.LUT R0, R0, UR4, RZ, 0xc0, !PT ;  /* 0x0000000400007c12 */ /* 0x002fc8000f8ec0ff */
[----:B------:R-:W-:-:S13]  /*44c0*/  ISETP.NE.AND P0, PT, R0, UR4, PT ;  /* 0x0000000400007c0c */ /* 0x000fda000bf05270 */
[----:B------:R-:W-:Y:S05]  /*44d0*/  @P0 BRA `(.L_x_74) ;  /* 0x00000000003c0947 */ /* 0x000fea0003800000 */
[----:B------:R-:W1:Y:S01]  /*44e0*/  S2R R2, SR_LANEID ;  /* 0x0000000000027919 */ /* 0x000e620000000000 */
[----:B------:R-:W-:-:S06]  /*44f0*/  ULOP3.LUT UR5, URZ, UR5, URZ, 0x33, !UPT ;  /* 0x00000005ff057292 */ /* 0x000fcc000f8e33ff */
[----:B------:R-:W-:-:S04]  /*4500*/  IMAD.U32 R0, RZ, RZ, UR5 ;  /* 0x00000005ff007e24 */ /* 0x000fc8000f8e00ff */
[----:B------:R2:W3:Y:S02]  /*4510*/  REDUX UR7, R0 ;  /* 0x00000000000773c4 */ /* 0x0004e40000000000 */
[----:B------:R4:W-:Y:S01]  /*4520*/  UTCATOMSWS.AND URZ, UR5 ;  /* 0x0000000500ff79e3 */ /* 0x0009e20008000000 */
[----:B--2---:R-:W-:Y:S01]  /*4530*/  LOP3.LUT R0, RZ, UR4, RZ, 0x33, !PT ;  /* 0x00000004ff007c12 */ /* 0x004fe2000f8e33ff */
[----:B------:R-:W-:Y:S02]  /*4540*/  VOTEU.ANY UR4, UPT, PT ;  /* 0x0000000000047886 */ /* 0x000fe400038e0100 */
[----:B------:R-:W-:Y:S02]  /*4550*/  UFLO.U32 UR4, UR4 ;  /* 0x00000004000472bd */ /* 0x000fe400080e0000 */
[----:B------:R-:W2:Y:S04]  /*4560*/  REDUX UR6, R0 ;  /* 0x00000000000673c4 */ /* 0x000ea80000000000 */
[----:B-1----:R-:W-:-:S02]  /*4570*/  ISETP.EQ.U32.AND P0, PT, R2, UR4, PT ;  /* 0x0000000402007c0c */ /* 0x002fc4000bf02070 */
[----:B---3--:R-:W-:-:S11]  /*4580*/  MOV R2, UR7 ;  /* 0x0000000700027c02 */ /* 0x008fd60008000f00 */
[----:B------:R4:W-:Y:S01]  /*4590*/  @P0 ATOMS.AND RZ, [UR8+0x14], R2 ;  /* 0x00001402ffff098c */ /* 0x0009e2000a800008 */
[----:B--2---:R-:W-:-:S05]  /*45a0*/  IMAD.U32 R0, RZ, RZ, UR6 ;  /* 0x00000006ff007e24 */ /* 0x004fca000f8e00ff */
[----:B------:R4:W-:Y:S01]  /*45b0*/  @P0 ATOMS.AND RZ, [UR8+0x18], R0 ;  /* 0x00001800ffff098c */ /* 0x0009e2000a800008 */
[----:B------:R-:W-:Y:S05]  /*45c0*/  BRA `(.L_x_75) ;  /* 0x0000000000147947 */ /* 0x000fea0003800000 */
.L_x_74:
[----:B------:R-:W-:Y:S02]  /*45d0*/  MOV R2, 0x45f0 ;  /* 0x000045f000027802 */ /* 0x000fe40000000f00 */
[----:B-----5:R-:W-:Y:S05]  /*45e0*/  CALL.REL.NOINC `($__internal_0_$__cuda_sm10x_tcgen05_guardrail_trap_col_being_dealloced_not_returned_by_alloc) ;  /* 0x0000005400c87944 */ /* 0x020fea0003c00000 */
[----:B------:R-:W-:Y:S05]  /*45f0*/  BRA `(.L_x_75) ;  /* 0x0000000000087947 */ /* 0x000fea0003800000 */
.L_x_73:
[----:B------:R-:W-:Y:S02]  /*4600*/  MOV R2, 0x4620 ;  /* 0x0000462000027802 */ /* 0x000fe40000000f00 */
[----:B-----5:R-:W-:Y:S05]  /*4610*/  CALL.REL.NOINC `($__internal_2_$__cuda_sm10x_tcgen05_guardrail_trap_unallocated_columns_being_dealloced) ;  /* 0x0000005400d47944 */ /* 0x020fea0003c00000 */
.L_x_75:
[----:B------:R-:W-:Y:S01]  /*4620*/  NOP ;  /* 0x0000000000007918 */ /* 0x000fe20000000000 */
[----:B----4-:R-:W-:Y:S05]  /*4630*/  EXIT ;  /* 0x000000000000794d */ /* 0x010fea0003800000 */
.L_x_57:
[----:B------:R-:W-:-:S09]  /*4640*/  UISETP.NE.OR UP0, UPT, UR17, 0x3, !UP3 ;  /* 0x000000031100788c */ /* 0x000fd2000df05670 */
[----:B------:R-:W-:Y:S05]  /*4650*/  BRA.U UP0, `(.L_x_76) ;  /* 0x00000011005c7547 */ /* 0x000fea000b800000 */
[----:B------:R-:W1:Y:S01]  /*4660*/  LDCU UR31, c[0x0][0x370] ;  /* 0x00006e00ff1f77ac */ /* 0x000e620008000800 */
[----:B------:R-:W2:Y:S01]  /*4670*/  LDC.64 R16, c[0x0][0x348] ;  /* 0x0000d200ff107b82 */ /* 0x000ea20000000a00 */
[----:B------:R-:W-:Y:S02]  /*4680*/  HFMA2 R13, -RZ, RZ, 0, 0 ;  /* 0x00000000ff0d7431 */ /* 0x000fe400000001ff */
[----:B------:R-:W-:Y:S01]  /*4690*/  IMAD.MOV.U32 R15, RZ, RZ, 0x1 ;  /* 0x00000001ff0f7424 */ /* 0x000fe200078e00ff */
[----:B------:R-:W1:Y:S01]  /*46a0*/  LDCU.128 UR40, c[0x0][0xb10] ;  /* 0x00016200ff2877ac */ /* 0x000e620008000c00 */
[----:B------:R-:W-:Y:S01]  /*46b0*/  IMAD.MOV.U32 R14, RZ, RZ, RZ ;  /* 0x000000ffff0e7224 */ /* 0x000fe200078e00ff */
[----:B------:R-:W-:Y:S01]  /*46c0*/  MOV R7, 0x2000 ;  /* 0x0000200000077802 */ /* 0x000fe20000000f00 */
[----:B------:R-:W3:Y:S01]  /*46d0*/  LDCU UR30, c[0x0][0x374] ;  /* 0x00006e80ff1e77ac */ /* 0x000ee20008000800 */
[----:B------:R-:W4:Y:S01]  /*46e0*/  LDC.64 R2, c[0x0][0x888] ;  /* 0x00022200ff027b82 */ /* 0x000f220000000a00 */
[----:B------:R-:W3:Y:S01]  /*46f0*/  LDCU UR15, c[0x0][0xb0c] ;  /* 0x00016180ff0f77ac */ /* 0x000ee20008000800 */
[----:B------:R-:W2:Y:S06]  /*4700*/  LDCU UR46, c[0x0][0xb20] ;  /* 0x00016400ff2e77ac */ /* 0x000eac0008000800 */
[----:B------:R-:W4:Y:S01]  /*4710*/  LDC.64 R4, c[0x0][0x890] ;  /* 0x00022400ff047b82 */ /* 0x000f220000000a00 */
[----:B------:R-:W2:Y:S01]  /*4720*/  LDCU UR4, c[0x0][0xb30] ;  /* 0x00016600ff0477ac */ /* 0x000ea20008000800 */
[----:B------:R-:W-:Y:S01]  /*4730*/  UMOV UR21, 0x400 ;  /* 0x0000040000157882 */ /* 0x000fe20000000000 */
[----:B-1----:R-:W-:-:S02]  /*4740*/  UIMAD.WIDE.U32 UR6, UR31, UR40, URZ ;  /* 0x000000281f0672a5 */ /* 0x002fc4000f8e00ff */
[----:B---3--:R-:W-:Y:S02]  /*4750*/  UIMAD.WIDE.U32 UR8, UR30, UR43, URZ ;  /* 0x0000002b1e0872a5 */ /* 0x008fe4000f8e00ff */
[----:B------:R-:W-:Y:S02]  /*4760*/  ULEA UR21, UR54, UR21, 0x18 ;  /* 0x0000001536157291 */ /* 0x000fe4000f8ec0ff */
[----:B------:R-:W-:Y:S02]  /*4770*/  UPLOP3.LUT UP3, UPT, UPT, UPT, UPT, 0x40, 0x4 ;  /* 0x000000000004789c */ /* 0x000fe40003f6e870 */
[----:B------:R-:W-:Y:S01]  /*4780*/  UIADD3 UR37, UPT, UPT, UR21, 0x38, URZ ;  /* 0x0000003815257890 */ /* 0x000fe2000fffe0ff */
[----:B------:R-:W-:Y:S01]  /*4790*/  UMOV UR6, UR7 ;  /* 0x0000000700067c82 */ /* 0x000fe20008000000 */
[----:B------:R-:W-:Y:S01]  /*47a0*/  UMOV UR38, UR9 ;  /* 0x0000000900267c82 */ /* 0x000fe20008000000 */
[----:B------:R-:W-:Y:S02]  /*47b0*/  UISETP.GE.AND UP0, UPT, UR39, 0x1, UPT ;  /* 0x000000012700788c */ /* 0x000fe4000bf06270 */
[----:B------:R-:W-:Y:S01]  /*47c0*/  UISETP.NE.AND UP4, UPT, UR39, 0x1, UPT ;  /* 0x000000012700788c */ /* 0x000fe2000bf85270 */
[----:B------:R-:W1:Y:S01]  /*47d0*/  LDCU.64 UR22, c[0x0][0xb28] ;  /* 0x00016500ff1677ac */ /* 0x000e620008000a00 */
[----:B------:R-:W-:-:S02]  /*47e0*/  UISETP.NE.AND UP6, UPT, UR15, 0x1, UPT ;  /* 0x000000010f00788c */ /* 0x000fc4000bfc5270 */
[----:B------:R-:W-:Y:S02]  /*47f0*/  UISETP.NE.AND UP5, UPT, UR42, 0x1, UPT ;  /* 0x000000012a00788c */ /* 0x000fe4000bfa5270 */
[----:B------:R-:W-:Y:S02]  /*4800*/  UIADD3 UR33, UPT, UPT, UR21, 0x20, URZ ;  /* 0x0000002015217890 */ /* 0x000fe4000fffe0ff */
[----:B------:R-:W-:Y:S02]  /*4810*/  UIADD3 UR25, UPT, UPT, UR21, 0x28, URZ ;  /* 0x0000002815197890 */ /* 0x000fe4000fffe0ff */
[----:B------:R-:W-:Y:S02]  /*4820*/  UIADD3 UR17, UPT, UPT, UR21, 0x30, URZ ;  /* 0x0000003015117890 */ /* 0x000fe4000fffe0ff */
[----:B------:R-:W-:Y:S02]  /*4830*/  UPRMT UR37, UR54, 0x654, UR37 ;  /* 0x0000065436257896 */ /* 0x000fe40008000025 */
[----:B------:R-:W-:-:S02]  /*4840*/  USHF.R.U32.HI UR44, URZ, UR41, UR6 ;  /* 0x00000029ff2c7299 */ /* 0x000fc40008011606 */
[----:B--2---:R-:W-:Y:S02]  /*4850*/  USHF.R.U32.HI UR38, URZ, UR46, UR38 ;  /* 0x0000002eff267299 */ /* 0x004fe40008011626 */
[----:B------:R-:W-:-:S11]  /*4860*/  UISETP.NE.AND UP2, UPT, UR4, 0x1, UPT ;  /* 0x000000010400788c */ /* 0x000fd6000bf45270 */
.L_x_87:
[C---:B------:R-:W-:Y:S02]  /*4870*/  LEA R12, R14.reuse, UR21, 0x3 ;  /* 0x000000150e0c7c11 */ /* 0x040fe4000f8e18ff */
[----:B------:R-:W-:Y:S02]  /*4880*/  SHF.L.U32 R0, R13, 0x1f, RZ ;  /* 0x0000001f0d007819 */ /* 0x000fe400000006ff */
[----:B------:R-:W-:Y:S02]  /*4890*/  LEA R8, R14, UR21, 0x4 ;  /* 0x000000150e087c11 */ /* 0x000fe4000f8e20ff */
[----:B--2---:R-:W2:Y:S02]  /*48a0*/  SYNCS.PHASECHK.TRANS64.TRYWAIT P0, [R12+URZ+0x70], R0 ;  /* 0x000070000c0075a7 */ /* 0x004ea400080011ff */
[----:B--2---:R-:W-:Y:S05]  /*48b0*/  @!P0 BRA `(.L_x_77) ;  /* 0x0000004c00c48947 */ /* 0x004fea0003800000 */
.L_x_163:
[----:B------:R-:W3:Y:S01]  /*48c0*/  LDS.128 R8, [R8+0x100] ;  /* 0x0001000008087984 */ /* 0x000ee20000000c00 */
[----:B------:R-:W-:Y:S01]  /*48d0*/  UISETP.GE.AND UP0, UPT, UR39, 0x1, UPT ;  /* 0x000000012700788c */ /* 0x000fe2000bf06270 */
[----:B------:R-:W-:Y:S01]  /*48e0*/  @!PT LDS RZ, [RZ] ;  /* 0x00000000fffff984 */ /* 0x000fe20000000800 */
[----:B------:R-:W-:Y:S01]  /*48f0*/  @!PT LDS RZ, [RZ] ;  /* 0x00000000fffff984 */ /* 0x000fe20000000800 */
[----:B------:R-:W-:Y:S01]  /*4900*/  @!PT LDS RZ, [RZ] ;  /* 0x00000000fffff984 */ /* 0x000fe20000000800 */
[----:B------:R-:W-:Y:S01]  /*4910*/  @!PT LDS RZ, [RZ] ;  /* 0x00000000fffff984 */ /* 0x000fe20000000800 */
[----:B------:R1:W-:Y:S06]  /*4920*/  MEMBAR.ALL.CTA ;  /* 0x0000000000007992 */ /* 0x0003ec0000008000 */
[----:B-1----:R-:W1:Y:S01]  /*4930*/  FENCE.VIEW.ASYNC.S ;  /* 0x00000000000073c6 */ /* 0x002e620000000000 */
[----:B---3--:R-:W-:Y:S11]  /*4940*/  LOP3.LUT P0, RZ, R10, 0x1, RZ, 0xc0, !PT ;  /* 0x000000010aff7812 */ /* 0x008ff6000780c0ff */
[----:B------:R-:W-:Y:S02]  /*4950*/  @!UPT UIADD3 URZ, UPT, UPT, URZ, URZ, URZ ;  /* 0x000000fffffff290 */ /* 0x000fe4000fffe0ff */
[----:B-1----:R-:W-:Y:S01]  /*4960*/  VOTEU.ANY UP1, P0 ;  /* 0x0000000000ff7886 */ /* 0x002fe20000020100 */
[----:B------:R-:W-:Y:S11]  /*4970*/  PLOP3.LUT P0, PT, PT, PT, UP1, 0x80, 0x8 ;  /* 0x000000000008781c */ /* 0x000ff60003f0f018 */
[----:B------:R-:W-:Y:S02]  /*4980*/  @!UPT UIADD3 URZ, UPT, UPT, URZ, URZ, URZ ;  /* 0x000000fffffff290 */ /* 0x000fe4000fffe0ff */
[----:B--2---:R-:W-:Y:S02]  /*4990*/  @P0 SHF.R.U32.HI R0, RZ, 0x10, R9 ;  /* 0x00000010ff000819 */ /* 0x004fe40000011609 */
[----:B------:R-:W-:Y:S02]  /*49a0*/  @P0 MOV R6, R8 ;  /* 0x0000000800060202 */ /* 0x000fe40000000f00 */
[----:B------:R-:W-:Y:S01]  /*49b0*/  @P0 R2UR UR4, R0 ;  /* 0x00000000000402ca */ /* 0x000fe200000e0000 */
[----:B------:R-:W-:Y:S01]  /*49c0*/  VIADD R0, R12, 0x80 ;  /* 0x000000800c007836 */ /* 0x000fe20000000000 */
[----:B------:R-:W-:Y:S02]  /*49d0*/  @P0 LOP3.LUT R8, R9, 0xffff, RZ, 0xc0, !PT ;  /* 0x0000ffff09080812 */ /* 0x000fe400078ec0ff */
[----:B------:R-:W-:Y:S02]  /*49e0*/  @P0 R2UR UR6, R6 ;  /* 0x00000000060602ca */ /* 0x000fe400000e0000 */
[----:B------:R-:W-:Y:S02]  /*49f0*/  PRMT R0, RZ, 0x654, R0 ;  /* 0x00000654ff007816 */ /* 0x000fe40000000000 */
[----:B------:R-:W-:Y:S02]  /*4a00*/  @P0 R2UR UR5, R8 ;  /* 0x00000000080502ca */ /* 0x000fe400000e0000 */
[----:B------:R1:W-:Y:S03]  /*4a10*/  SYNCS.ARRIVE.TRANS64.RED.A1T0 RZ, [R0+URZ], RZ ;  /* 0x000000ff00ff79a7 */ /* 0x0003e600081004ff */
[----:B------:R-:W-:Y:S04]  /*4a20*/  @UP1 UMOV UR29, UR4 ;  /* 0x00000004001d1c82 */ /* 0x000fe80008000000 */
[----:B------:R-:W-:Y:S04]  /*4a30*/  @UP1 UMOV UR14, UR6 ;  /* 0x00000006000e1c82 */ /* 0x000fe80008000000 */
[----:B------:R-:W-:Y:S01]  /*4a40*/  @UP1 UMOV UR13, UR5 ;  /* 0x00000005000d1c82 */ /* 0x000fe20008000000 */
[----:B------:R-:W-:Y:S05]  /*4a50*/  BRA.U !UP0, `(.L_x_78) ;  /* 0x0000000108a47547 */ /* 0x000fea000b800000 */
[----:B------:R-:W-:Y:S02]  /*4a60*/  UIMAD.WIDE.U32 UR18, UR13, UR43, URZ ;  /* 0x0000002b0d1272a5 */ /* 0x000fe4000f8e00ff */
[----:B------:R-:W-:Y:S02]  /*4a70*/  UIMAD.WIDE.U32 UR26, UR14, UR40, URZ ;  /* 0x000000280e1a72a5 */ /* 0x000fe4000f8e00ff */
[----:B------:R-:W-:Y:S02]  /*4a80*/  USEL UR4, UR30, UR38, !UP5 ;  /* 0x000000261e047287 */ /* 0x000fe4000e800000 */
[----:B------:R-:W-:Y:S02]  /*4a90*/  USEL UR7, UR31, UR44, !UP6 ;  /* 0x0000002c1f077287 */ /* 0x000fe4000f000000 */
[----:B------:R-:W-:Y:S02]  /*4aa0*/  UIMAD.WIDE.U32 UR8, UR4, UR22, URZ ;  /* 0x00000016040872a5 */ /* 0x000fe4000f8e00ff */
[----:B------:R-:W-:Y:S01]  /*4ab0*/  UIMAD.WIDE.U32 UR10, UR7, UR22, URZ ;  /* 0x00000016070a72a5 */ /* 0x000fe2000f8e00ff */
[----:B------:R-:W-:Y:S02]  /*4ac0*/  UMOV UR5, UR19 ;  /* 0x0000001300057c82 */ /* 0x000fe40008000000 */
[----:B------:R-:W-:Y:S03]  /*4ad0*/  USHF.R.U32.HI UR6, URZ, UR46, UR5 ;  /* 0x0000002eff067299 */ /* 0x000fe60008011605 */
[----:B------:R-:W-:Y:S01]  /*4ae0*/  UMOV UR5, UR27 ;  /* 0x0000001b00057c82 */ /* 0x000fe20008000000 */
[----:B------:R-:W-:Y:S02]  /*4af0*/  USEL UR6, UR13, UR6, !UP5 ;  /* 0x000000060d067287 */ /* 0x000fe4000e800000 */
[----:B------:R-:W-:Y:S03]  /*4b00*/  USHF.R.U32.HI UR12, URZ, UR41, UR5 ;  /* 0x00000029ff0c7299 */ /* 0x000fe60008011605 */
[----:B------:R-:W-:Y:S02]  /*4b10*/  UMOV UR5, UR9 ;  /* 0x0000000900057c82 */ /* 0x000fe40008000000 */
[----:B------:R-:W-:Y:S03]  /*4b20*/  @UP4 USHF.R.U32.HI UR4, URZ, UR23, UR5 ;  /* 0x00000017ff044299 */ /* 0x000fe60008011605 */
[----:B------:R-:W-:Y:S01]  /*4b30*/  UMOV UR5, UR11 ;  /* 0x0000000b00057c82 */ /* 0x000fe20008000000 */
[----:B------:R-:W-:Y:S02]  /*4b40*/  UIMAD UR4, UR39, UR4, URZ ;  /* 0x00000004270472a4 */ /* 0x000fe4000f8e02ff */
[----:B------:R-:W-:Y:S02]  /*4b50*/  @UP4 USHF.R.U32.HI UR7, URZ, UR23, UR5 ;  /* 0x00000017ff074299 */ /* 0x000fe40008011605 */
[----:B------:R-:W-:Y:S02]  /*4b60*/  UIMAD.WIDE.U32 UR10, UR6, UR22, URZ ;  /* 0x00000016060a72a5 */ /* 0x000fe4000f8e00ff */
[----:B------:R-:W-:Y:S02]  /*4b70*/  USEL UR5, UR14, UR12, !UP6 ;  /* 0x0000000c0e057287 */ /* 0x000fe4000f000000 */
[----:B------:R-:W-:Y:S02]  /*4b80*/  UIMAD UR8, UR39, UR7, URZ ;  /* 0x00000007270872a4 */ /* 0x000fe4000f8e02ff */
[----:B------:R-:W-:Y:S03]  /*4b90*/  UISETP.GE.AND UP0, UPT, UR6, UR4, UPT ;  /* 0x000000040600728c */ /* 0x000fe6000bf06270 */
[----:B------:R-:W-:Y:S01]  /*4ba0*/  UMOV UR4, UR11 ;  /* 0x0000000b00047c82 */ /* 0x000fe20008000000 */
[----:B------:R-:W-:Y:S02]  /*4bb0*/  UISETP.GE.OR UP0, UPT, UR5, UR8, UP0 ;  /* 0x000000080500728c */ /* 0x000fe40008706670 */
[----:B------:R-:W-:Y:S02]  /*4bc0*/  USHF.R.U32.HI UR4, URZ, UR23, UR4 ;  /* 0x00000017ff047299 */ /* 0x000fe40008011604 */
[----:B------:R-:W-:Y:S02]  /*4bd0*/  UIMAD.WIDE.U32 UR8, UR5, UR22, URZ ;  /* 0x00000016050872a5 */ /* 0x000fe4000f8e00ff */
[----:B------:R-:W-:Y:S04]  /*4be0*/  USEL UR10, UR6, UR4, !UP4 ;  /* 0x00000004060a7287 */ /* 0x000fe8000e000000 */
[----:B------:R-:W-:Y:S01]  /*4bf0*/  UIADD3 UR11, UPT, UPT, -UR10, URZ, URZ ;  /* 0x000000ff0a0b7290 */ /* 0x000fe2000fffe1ff */
[----:B------:R-:W-:Y:S02]  /*4c00*/  @!UP0 UMOV UR4, UR9 ;  /* 0x0000000900048c82 */ /* 0x000fe40008000000 */
[----:B------:R-:W-:Y:S02]  /*4c10*/  @!UP0 USHF.R.U32.HI UR4, URZ, UR23, UR4 ;  /* 0x00000017ff048299 */ /* 0x000fe40008011604 */
[----:B------:R-:W-:Y:S02]  /*4c20*/  UIMAD UR8, UR39, UR11, UR6 ;  /* 0x0000000b270872a4 */ /* 0x000fe4000f8e0206 */
[----:B------:R-:W-:Y:S04]  /*4c30*/  @!UP0 USEL UR4, UR5, UR4, !UP4 ;  /* 0x0000000405048287 */ /* 0x000fe8000e000000 */
[----:B------:R-:W-:Y:S02]  /*4c40*/  @!UP0 UIMAD UR8, UR7, UR8, UR4 ;  /* 0x00000008070882a4 */ /* 0x000fe4000f8e0204 */
[----:B------:R-:W-:Y:S02]  /*4c50*/  @!UP0 UIADD3 UR9, UPT, UPT, UR10, -UR4, URZ ;  /* 0x800000040a098290 */ /* 0x000fe4000fffe0ff */
[----:B------:R-:W-:Y:S02]  /*4c60*/  UIADD3 UR4, UPT, UPT, -UR5, URZ, URZ ;  /* 0x000000ff05047290 */ /* 0x000fe4000fffe1ff */
[----:B------:R-:W-:Y:S02]  /*4c70*/  UIADD3 UR7, UPT, UPT, -UR6, URZ, URZ ;  /* 0x000000ff06077290 */ /* 0x000fe4000fffe1ff */
[----:B------:R-:W-:Y:S02]  /*4c80*/  @!UP0 UIMAD UR6, UR9, UR39, UR5 ;  /* 0x00000027090682a4 */ /* 0x000fe4000f8e0205 */
[----:B------:R-:W-:Y:S02]  /*4c90*/  UIMAD UR14, UR15, UR4, UR14 ;  /* 0x000000040f0e72a4 */ /* 0x000fe4000f8e020e */
[----:B------:R-:W-:Y:S01]  /*4ca0*/  UIMAD UR13, UR42, UR7, UR13 ;  /* 0x000000072a0d72a4 */ /* 0x000fe2000f8e020d */
[----:B------:R-:W-:Y:S02]  /*4cb0*/  @!UP0 UMOV UR5, UR8 ;  /* 0x0000000800058c82 */ /* 0x000fe40008000000 */
[----:B------:R-:W-:Y:S02]  /*4cc0*/  UIMAD UR14, UR5, UR15, UR14 ;  /* 0x0000000f050e72a4 */ /* 0x000fe4000f8e020e */
[----:B------:R-:W-:Y:S11]  /*4cd0*/  UIMAD UR13, UR6, UR42, UR13 ;  /* 0x0000002a060d72a4 */ /* 0x000ff6000f8e020d */
[----:B------:R-:W-:Y:S01]  /*4ce0*/  @!UPT UIADD3 URZ, UPT, UPT, URZ, URZ, URZ ;  /* 0x000000fffffff290 */ /* 0x000fe2000fffe0ff */
.L_x_78:
[----:B------:R-:W2:Y:S01]  /*4cf0*/  @!UP2 LDCU.128 UR8, c[0x0][0xb10] ;  /* 0x00016200ff08a7ac */ /* 0x000ea20008000c00 */
[C---:B----4-:R-:W-:Y:S02]  /*4d00*/  ISETP.NE.U32.AND P1, PT, R4.reuse, RZ, PT ;  /* 0x000000ff0400720c */ /* 0x050fe40003f25070 */
[----:B------:R-:W-:Y:S02]  /*4d10*/  ISETP.NE.U32.AND P0, PT, R4, RZ, PT ;  /* 0x000000ff0400720c */ /* 0x000fe40003f05070 */
[C---:B------:R-:W-:Y:S02]  /*4d20*/  ISETP.NE.AND.EX P1, PT, R5.reuse, RZ, PT, P1 ;  /* 0x000000ff0500720c */ /* 0x040fe40003f25310 */
[----:B------:R-:W-:Y:S01]  /*4d30*/  ISETP.NE.AND.EX P0, PT, R5, RZ, PT, P0 ;  /* 0x000000ff0500720c */ /* 0x000fe20003f05300 */
[----:B------:R-:W3:Y:S01]  /*4d40*/  @!UP2 LDCU UR5, c[0x0][0xb0c] ;  /* 0x00016180ff05a7ac */ /* 0x000ee20008000800 */
[----:B------:R-:W-:Y:S01]  /*4d50*/  SHF.L.U32 R9, R15, 0x1f, RZ ;  /* 0x0000001f0f097819 */ /* 0x000fe200000006ff */
[----:B------:R-:W-:Y:S02]  /*4d60*/  USHF.L.U32 UR35, UR16, 0x6, URZ ;  /* 0x0000000610237899 */ /* 0x000fe400080006ff */
[----:B------:R-:W-:Y:S02]  /*4d70*/  USHF.L.U32 UR34, UR20, 0x7, URZ ;  /* 0x0000000714227899 */ /* 0x000fe400080006ff */
[----:B--2---:R-:W-:Y:S07]  /*4d80*/  UIMAD.WIDE.U32 UR6, UR14, UR8, URZ ;  /* 0x000000080e0672a5 */ /* 0x004fee000f8e00ff */
[----:B------:R-:W-:Y:S01]  /*4d90*/  @!UP2 UMOV UR4, UR7 ;  /* 0x000000070004ac82 */ /* 0x000fe20008000000 */
[----:B---3--:R-:W-:Y:S02]  /*4da0*/  @!UP2 UISETP.NE.AND UP0, UPT, UR5, 0x1, UPT ;  /* 0x000000010500a88c */ /* 0x008fe4000bf05270 */
[----:B------:R-:W-:Y:S02]  /*4db0*/  @!UP2 USHF.R.U32.HI UR4, URZ, UR9, UR4 ;  /* 0x00000009ff04a299 */ /* 0x000fe40008011604 */
[----:B------:R-:W-:Y:S02]  /*4dc0*/  UIMAD.WIDE.U32 UR6, UR13, UR11, URZ ;  /* 0x0000000b0d0672a5 */ /* 0x000fe4000f8e00ff */
[----:B------:R-:W-:Y:S02]  /*4dd0*/  @!UP2 USEL UR8, UR14, UR4, !UP0 ;  /* 0x000000040e08a287 */ /* 0x000fe4000c000000 */
[----:B------:R-:W-:Y:S03]  /*4de0*/  @!UP2 UISETP.NE.AND UP0, UPT, UR10, 0x1, UPT ;  /* 0x000000010a00a88c */ /* 0x000fe6000bf05270 */
[----:B------:R-:W-:Y:S02]  /*4df0*/  @!UP2 UMOV UR6, UR7 ;  /* 0x000000070006ac82 */ /* 0x000fe40008000000 */
[----:B------:R-:W2:Y:S02]  /*4e00*/  @!UP2 LDCU UR4, c[0x0][0xb20] ;  /* 0x00016400ff04a7ac */ /* 0x000ea40008000800 */
[----:B--2---:R-:W-:Y:S04]  /*4e10*/  @!UP2 USHF.R.U32.HI UR6, URZ, UR4, UR6 ;  /* 0x00000004ff06a299 */ /* 0x004fe80008011606 */
[----:B------:R-:W-:Y:S04]  /*4e20*/  @!UP2 USEL UR6, UR13, UR6, !UP0 ;  /* 0x000000060d06a287 */ /* 0x000fe8000c000000 */
[----:B------:R-:W-:Y:S02]  /*4e30*/  @!UP2 UIADD3 UR4, UPT, UPT, -UR8, UR6, URZ ;  /* 0x000000060804a290 */ /* 0x000fe4000fffe1ff */
[----:B------:R-:W-:Y:S02]  /*4e40*/  @!UP2 UIADD3 UR6, UPT, UPT, UR8, -UR6, URZ ;  /* 0x800000060806a290 */ /* 0x000fe4000fffe0ff */
[----:B------:R-:W-:Y:S02]  /*4e50*/  @!UP2 UIMAD UR14, UR4, UR5, UR14 ;  /* 0x00000005040ea2a4 */ /* 0x000fe4000f8e020e */
[----:B------:R-:W-:Y:S01]  /*4e60*/  @!UP2 UIMAD UR13, UR6, UR10, UR13 ;  /* 0x0000000a060da2a4 */ /* 0x000fe2000f8e020d */
[----:B------:R-:W-:Y:S11]  /*4e70*/  BRA.U UP3, `(.L_x_79) ;  /* 0x0000000103107547 */ /* 0x000ff6000b800000 */
[----:B------:R-:W-:Y:S04]  /*4e80*/  MOV R6, UR45 ;  /* 0x0000002d00067c02 */ /* 0x000fe80008000f00 */
[----:B------:R-:W-:Y:S04]  /*4e90*/  SHF.L.U32 R6, R6, 0x1f, RZ ;  /* 0x0000001f06067819 */ /* 0x000fe800000006ff */
[----:B------:R-:W2:Y:S02]  /*4ea0*/  SYNCS.PHASECHK.TRANS64.TRYWAIT P2, [UR21+0x68], R6 ;  /* 0x00006806ff0075a7 */ /* 0x000ea40008041115 */
[----:B--2---:R-:W-:Y:S05]  /*4eb0*/  @!P2 BRA `(.L_x_80) ;  /* 0x000000480058a947 */ /* 0x004fea0003800000 */
.L_x_79:
[----:B------:R-:W-:Y:S05]  /*4ec0*/  @!P1 BRA `(.L_x_81) ;  /* 0x0000000000309947 */ /* 0x000fea0003800000 */
[----:B------:R-:W-:Y:S01]  /*4ed0*/  ISETP.NE.U32.AND P1, PT, R2, RZ, PT ;  /* 0x000000ff0200720c */ /* 0x000fe20003f25070 */
[----:B------:R-:W2:Y:S01]  /*4ee0*/  LDCU.64 UR4, c[0x0][0x358] ;  /* 0x00006b00ff0477ac */ /* 0x000ea20008000a00 */
[----:B------:R-:W-:Y:S02]  /*4ef0*/  IMAD.MOV.U32 R53, RZ, RZ, 0x1 ;  /* 0x00000001ff357424 */ /* 0x000fe400078e00ff */
[----:B------:R-:W-:Y:S11]  /*4f00*/  ISETP.NE.AND.EX P1, PT, R3, RZ, PT, P1 ;  /* 0x000000ff0300720c */ /* 0x000ff60003f25310 */
[----:B------:R-:W-:Y:S02]  /*4f10*/  @!UPT UIADD3 URZ, UPT, UPT, URZ, URZ, URZ ;  /* 0x000000fffffff290 */ /* 0x000fe4000fffe0ff */
[----:B------:R-:W3:Y:S01]  /*4f20*/  @P1 LDC.64 R10, c[0x0][0x888] ;  /* 0x00022200ff0a1b82 */ /* 0x000ee20000000a00 */
[----:B-1----:R-:W-:Y:S04]  /*4f30*/  @P1 IMAD R0, R4, UR60, RZ ;  /* 0x0000003c04001c24 */ /* 0x002fe8000f8e02ff */
[----:B---3--:R-:W-:Y:S04]  /*4f40*/  @P1 IMAD.WIDE R10, R0, 0x4, R10 ;  /* 0x00000004000a1825 */ /* 0x008fe800078e020a */
[----:B------:R-:W-:Y:S01]  /*4f50*/  HFMA2 R0, -RZ, RZ, 0, 5.9604644775390625e-08 ;  /* 0x00000001ff007431 */ /* 0x000fe200000001ff */
[----:B--2--5:R2:W5:Y:S04]  /*4f60*/  @P1 LDG.E R27, desc[UR4][R10.64] ;  /* 0x000000040a1b1981 */ /* 0x024568000c1e1900 */
[----:B------:R-:W-:Y:S01]  /*4f70*/  @!P1 PRMT R53, R0, 0x7610, R53 ;  /* 0x0000761000359816 */ /* 0x000fe20000000035 */
[----:B--2---:R-:W3:Y:S06]  /*4f80*/  @!P1 LDC R27, c[0x0][0x880] ;  /* 0x00022000ff1b9b82 */ /* 0x004eec0000000800 */
.L_x_81:
[----:B---3-5:R-:W-:Y:S01]  /*4f90*/  @!P0 FSETP.EQ.AND P1, PT, R27, RZ, PT ;  /* 0x000000ff1b00820b */ /* 0x028fe20003f22000 */
[----:B------:R-:W-:Y:S01]  /*4fa0*/  @!UPT UIADD3 URZ, UPT, UPT, URZ, URZ, URZ ;  /* 0x000000fffffff290 */ /* 0x000fe2000fffe0ff */
[----:B------:R-:W-:Y:S11]  /*4fb0*/  @!P0 BRA `(.L_x_82) ;  /* 0x0000000000188947 */ /* 0x000ff60003800000 */
[----:B------:R-:W-:Y:S02]  /*4fc0*/  LOP3.LUT P0, RZ, R53, 0xff, RZ, 0xc0, !PT ;  /* 0x000000ff35ff7812 */ /* 0x000fe4000780c0ff */
[----:B------:R-:W-:Y:S04]  /*4fd0*/  ISETP.NE.U32.AND P1, PT, R2, RZ, PT ;  /* 0x000000ff0200720c */ /* 0x000fe80003f25070 */
[----:B------:R-:W-:Y:S04]  /*4fe0*/  ISETP.NE.AND.EX P1, PT, R3, RZ, PT, P1 ;  /* 0x000000ff0300720c */ /* 0x000fe80003f25310 */
[----:B------:R-:W-:Y:S03]  /*4ff0*/  PLOP3.LUT P1, PT, P1, PT, PT, 0x8, 0x80 ;  /* 0x000000000080781c */ /* 0x000fe60000f2e170 */
[----:B------:R-:W-:Y:S11]  /*5000*/  @P0 FSETP.EQ.AND P1, PT, R27, RZ, PT ;  /* 0x000000ff1b00020b */ /* 0x000ff60003f22000 */
[----:B------:R-:W-:Y:S02]  /*5010*/  @!UPT UIADD3 URZ, UPT, UPT, URZ, URZ, URZ ;  /* 0x000000fffffff290 */ /* 0x000fe4000fffe0ff */
.L_x_82:
[----:B------:R-:W2:Y:S01]  /*5020*/  SYNCS.PHASECHK.TRANS64.TRYWAIT P2, [UR21+0x40], R9 ;  /* 0x00004009ff0075a7 */ /* 0x000ea20008041115 */
[----:B------:R-:W-:Y:S04]  /*5030*/  ELECT P0, URZ, PT ;  /* 0x0000000000ff782f */ /* 0x000fe80003800000 */
[----:B------:R-:W-:Y:S11]  /*5040*/  PLOP3.LUT P1, PT, P1, P0, PT, 0xf2, 0x2f ;  /* 0x00000000002f781c */ /* 0x000ff60000f21e72 */
[----:B------:R-:W-:Y:S02]  /*5050*/  @!UPT UIADD3 URZ, UPT, UPT, URZ, URZ, URZ ;  /* 0x000000fffffff290 */ /* 0x000fe4000fffe0ff */
[----:B------:R-:W-:Y:S05]  /*5060*/  @!P1 IADD3 R8, P0, PT, R16, 0x580, RZ ;  /* 0x0000058010089810 */ /* 0x000fea0007f1e0ff */
[----:B-1----:R-:W-:Y:S01]  /*5070*/  @!P1 IMAD.X R6, RZ, RZ, R17, P0 ;  /* 0x000000ffff069224 */ /* 0x002fe200000e0611 */
[----:B--2---:R-:W-:Y:S07]  /*5080*/  @!P2 BRA `(.L_x_83) ;  /* 0x0000004400fca947 */ /* 0x004fee0003800000 */
.L_x_166:
[----:B------:R-:W-:Y:S01]  /*5090*/  @!P1 R2UR UR5, R8 ;  /* 0x00000000080592ca */ /* 0x000fe200000e0000 */
[----:B------:R-:W-:Y:S01]  /*50a0*/  VOTEU.ALL UP0, P1 ;  /* 0x0000000000ff7886 */ /* 0x000fe20000800000 */
[----:B------:R-:W-:Y:S01]  /*50b0*/  @!P1 R2UR UR4, R6 ;  /* 0x00000000060492ca */ /* 0x000fe200000e0000 */
[----:B-1----:R-:W-:Y:S01]  /*50c0*/  @!P1 IMAD.MOV.U32 R0, RZ, RZ, 0x2000 ;  /* 0x00002000ff009424 */ /* 0x002fe200078e00ff */
[----:B------:R-:W-:Y:S01]  /*50d0*/  UMOV UR8, 0x0 ;  /* 0x0000000000087882 */ /* 0x000fe20000000000 */
[----:B------:R-:W-:Y:S01]  /*50e0*/  UMOV UR9, 0x10000000 ;  /* 0x1000000000097882 */ /* 0x000fe20000000000 */
[----:B------:R-:W-:Y:S01]  /*50f0*/  @!UP0 UIADD3 UR32, UPT, UPT, UR21, 0x400, URZ ;  /* 0x0000040015208890 */ /* 0x000fe2000fffe0ff */
[----:B------:R-:W-:Y:S01]  /*5100*/  @!P1 IADD3 R8, P0, PT, R16, 0x580, RZ ;  /* 0x0000058010089810 */ /* 0x000fe20007f1e0ff */
[----:B------:R-:W-:Y:S01]  /*5110*/  VOTEU.ALL UP0, P1 ;  /* 0x0000000000ff7886 */ /* 0x000fe20000800000 */
[----:B------:R-:W-:Y:S01]  /*5120*/  UMOV UR36, UR60 ;  /* 0x0000003c00247c82 */ /* 0x000fe20008000000 */
[----:B------:R-:W-:Y:S02]  /*5130*/  UPRMT UR6, UR54, 0x654, UR33 ;  /* 0x0000065436067896 */ /* 0x000fe40008000021 */
[----:B------:R-:W-:Y:S02]  /*5140*/  @!P1 IMAD.X R6, RZ, RZ, R17, P0 ;  /* 0x000000ffff069224 */ /* 0x000fe400000e0611 */
[----:B------:R-:W-:Y:S02]  /*5150*/  IMAD.U32 R10, RZ, RZ, UR5 ;  /* 0x00000005ff0a7e24 */ /* 0x000fe4000f8e00ff */
[----:B------:R-:W-:Y:S03]  /*5160*/  IMAD.U32 R11, RZ, RZ, UR4 ;  /* 0x00000004ff0b7e24 */ /* 0x000fe6000f8e00ff */
[----:B------:R-:W-:Y:S02]  /*5170*/  @!P1 R2UR UR4, R10 ;  /* 0x000000000a0492ca */ /* 0x000fe400000e0000 */
[----:B------:R-:W-:Y:S11]  /*5180*/  @!P1 R2UR UR5, R11 ;  /* 0x000000000b0592ca */ /* 0x000ff600000e0000 */
[----:B------:R-:W-:Y:S02]  /*5190*/  @!UPT UIADD3 URZ, UPT, UPT, URZ, URZ, URZ ;  /* 0x000000fffffff290 */ /* 0x000fe4000fffe0ff */
[----:B------:R1:W-:Y:S01]  /*51a0*/  @!UP0 UTMALDG.3D [UR32], [UR4], desc[UR8] ;  /* 0x00000820040085b4 */ /* 0x0003e20008011000 */
[----:B------:R1:W-:Y:S01]  /*51b0*/  @!P1 SYNCS.ARRIVE.TRANS64.RED.A0TR RZ, [UR21+0x20], R0 ;  /* 0x00002000ffff99a7 */ /* 0x0003e20008300415 */
[----:B------:R-:W-:Y:S01]  /*51c0*/  SYNCS.ARRIVE.TRANS64.RED.A1T0 RZ, [UR6], RZ ;  /* 0x000000ffffff79a7 */ /* 0x000fe20008100406 */
[----:B------:R-:W2:Y:S02]  /*51d0*/  SYNCS.PHASECHK.TRANS64.TRYWAIT P2, [UR21+0x48], R9 ;  /* 0x00004809ff0075a7 */ /* 0x000ea40008041115 */
[----:B-12---:R-:W-:Y:S05]  /*51e0*/  @!P2 BRA `(.L_x_84) ;  /* 0x0000004400bca947 */ /* 0x006fea0003800000 */
.L_x_168:
        /* <DEDUP_REMOVED lines=8> */
[----:B------:R-:W-:Y:S01]  /*5270*/  @!UP0 UIADD3 UR24, UPT, UPT, UR21, 0x2400, URZ ;  /* 0x0000240015188890 */ /* 0x000fe2000fffe0ff */
[----:B------:R-:W-:Y:S01]  /*5280*/  VOTEU.ALL UP0, P1 ;  /* 0x0000000000ff7886 */ /* 0x000fe20000800000 */
[----:B------:R-:W-:Y:S01]  /*5290*/  UMOV UR27, UR35 ;  /* 0x00000023001b7c82 */ /* 0x000fe20008000000 */
[----:B------:R-:W-:Y:S02]  /*52a0*/  UMOV UR28, UR60 ;  /* 0x0000003c001c7c82 */ /* 0x000fe40008000000 */
[----:B------:R-:W-:Y:S01]  /*52b0*/  IMAD.U32 R10, RZ, RZ, UR5 ;  /* 0x00000005ff0a7e24 */ /* 0x000fe2000f8e00ff */
[----:B------:R-:W-:Y:S01]  /*52c0*/  UPRMT UR6, UR54, 0x654, UR25 ;  /* 0x0000065436067896 */ /* 0x000fe20008000019 */
[----:B------:R-:W-:Y:S02]  /*52d0*/  IMAD.U32 R11, RZ, RZ, UR4 ;  /* 0x00000004ff0b7e24 */ /* 0x000fe4000f8e00ff */
[----:B------:R-:W-:Y:S01]  /*52e0*/  @!P1 IMAD.X R6, RZ, RZ, R17, P0 ;  /* 0x000000ffff069224 */ /* 0x000fe200000e0611 */
        /* <DEDUP_REMOVED lines=8> */
.L_x_170:
[----:B------:R-:W-:Y:S01]  /*5370*/  @!P1 R2UR UR5, R8 ;  /* 0x00000000080592ca */ /* 0x000fe200000e0000 */
[----:B------:R-:W-:Y:S01]  /*5380*/  VOTEU.ALL UP0, P1 ;  /* 0x0000000000ff7886 */ /* 0x000fe20000800000 */
[----:B------:R-:W-:Y:S01]  /*5390*/  @!P1 R2UR UR4, R6 ;  /* 0x00000000060492ca */ /* 0x000fe200000e0000 */
[----:B-1----:R-:W-:Y:S01]  /*53a0*/  @!P1 IMAD.MOV.U32 R0, RZ, RZ, 0x2000 ;  /* 0x00002000ff009424 */ /* 0x002fe200078e00ff */
[----:B------:R-:W-:Y:S01]  /*53b0*/  UMOV UR8, 0x0 ;  /* 0x0000000000087882 */ /* 0x000fe20000000000 */
[----:B------:R-:W-:Y:S01]  /*53c0*/  UMOV UR9, 0x10000000 ;  /* 0x1000000000097882 */ /* 0x000fe20000000000 */
[----:B------:R-:W-:Y:S01]  /*53d0*/  @!UP0 UIADD3 UR18, UPT, UPT, UR34, 0x40, URZ ;  /* 0x0000004022128890 */ /* 0x000fe2000fffe0ff */
[----:B------:R-:W-:Y:S01]  /*53e0*/  VIADD R14, R14, 0x1 ;  /* 0x000000010e0e7836 */ /* 0x000fe20000000000 */
[----:B------:R-:W-:Y:S01]  /*53f0*/  @!UP0 UIADD3 UR16, UPT, UPT, UR21, 0x4400, URZ ;  /* 0x0000440015108890 */ /* 0x000fe2000fffe0ff */
[----:B------:R-:W-:Y:S01]  /*5400*/  VOTEU.ALL UP0, P1 ;  /* 0x0000000000ff7886 */ /* 0x000fe20000800000 */
[----:B------:R-:W-:Y:S01]  /*5410*/  UMOV UR19, UR35 ;  /* 0x0000002300137c82 */ /* 0x000fe20008000000 */
[----:B------:R-:W-:Y:S02]  /*5420*/  UMOV UR20, UR60 ;  /* 0x0000003c00147c82 */ /* 0x000fe40008000000 */
[----:B------:R-:W-:Y:S01]  /*5430*/  IMAD.U32 R10, RZ, RZ, UR5 ;  /* 0x00000005ff0a7e24 */ /* 0x000fe2000f8e00ff */
[----:B------:R-:W-:Y:S01]  /*5440*/  UPRMT UR6, UR54, 0x654, UR17 ;  /* 0x0000065436067896 */ /* 0x000fe20008000011 */
        /* <DEDUP_REMOVED lines=9> */
.L_x_172:
[----:B------:R-:W-:Y:S01]  /*54e0*/  @!P1 IADD3 R6, P0, PT, R16, 0x580, RZ ;  /* 0x0000058010069810 */ /* 0x000fe20007f1e0ff */
[----:B------:R-:W-:Y:S01]  /*54f0*/  VOTEU.ALL UP0, P1 ;  /* 0x0000000000ff7886 */ /* 0x000fe20000800000 */
[----:B------:R-:W-:Y:S01]  /*5500*/  UMOV UR6, 0x0 ;  /* 0x0000000000067882 */ /* 0x000fe20000000000 */
[----:B------:R-:W-:Y:S01]  /*5510*/  UMOV UR7, 0x10000000 ;  /* 0x1000000000077882 */ /* 0x000fe20000000000 */
[----:B------:R-:W-:Y:S01]  /*5520*/  @!P1 R2UR UR5, R6 ;  /* 0x00000000060592ca */ /* 0x000fe200000e0000 */
[----:B-1----:R-:W-:Y:S01]  /*5530*/  @!P1 IMAD.X R0, RZ, RZ, R17, P0 ;  /* 0x000000ffff009224 */ /* 0x002fe200000e0611 */
[----:B------:R-:W-:Y:S01]  /*5540*/  @!UP0 UIADD3 UR10, UPT, UPT, UR34, 0x60, URZ ;  /* 0x00000060220a8890 */ /* 0x000fe2000fffe0ff */
[----:B------:R-:W-:Y:S01]  /*5550*/  R2UR UR18, R55 ;  /* 0x00000000371272ca */ /* 0x000fe200000e0000 */
[----:B------:R-:W-:Y:S01]  /*5560*/  @!UP0 UIADD3 UR8, UPT, UPT, UR21, 0x6400, URZ ;  /* 0x0000640015088890 */ /* 0x000fe2000fffe0ff */
[----:B------:R-:W-:Y:S01]  /*5570*/  R2UR UR16, R56 ;  /* 0x00000000381072ca */ /* 0x000fe200000e0000 */
[----:B------:R-:W-:Y:S01]  /*5580*/  @!UP0 UIADD3 UR9, UPT, UPT, UR21, 0x38, URZ ;  /* 0x0000003815098890 */ /* 0x000fe2000fffe0ff */
[----:B------:R-:W-:Y:S01]  /*5590*/  @!P1 R2UR UR4, R0 ;  /* 0x00000000000492ca */ /* 0x000fe200000e0000 */
[----:B------:R-:W-:Y:S01]  /*55a0*/  VOTEU.ALL UP0, P1 ;  /* 0x0000000000ff7886 */ /* 0x000fe20000800000 */
[----:B------:R-:W-:Y:S01]  /*55b0*/  UMOV UR11, UR35 ;  /* 0x00000023000b7c82 */ /* 0x000fe20008000000 */
[----:B------:R-:W-:Y:S01]  /*55c0*/  UMOV UR12, UR60 ;  /* 0x0000003c000c7c82 */ /* 0x000fe20008000000 */
[C---:B------:R-:W-:Y:S01]  /*55d0*/  ISETP.NE.AND P0, PT, R14.reuse, 0x2, PT ;  /* 0x000000020e00780c */ /* 0x040fe20003f05270 */
[----:B------:R-:W-:Y:S01]  /*55e0*/  UPLOP3.LUT UP3, UPT, UPT, UPT, UPT, 0x80, 0x8 ;  /* 0x000000000008789c */ /* 0x000fe20003f6f070 */
[----:B------:R-:W-:Y:S01]  /*55f0*/  IMAD.U32 R8, RZ, RZ, UR5 ;  /* 0x00000005ff087e24 */ /* 0x000fe2000f8e00ff */
[----:B------:R-:W-:Y:S01]  /*5600*/  LOP3.LUT R15, R15, 0x1, RZ, 0x3c, !PT ;  /* 0x000000010f0f7812 */ /* 0x000fe200078e3cff */
[----:B------:R-:W-:Y:S01]  /*5610*/  UMOV UR60, UR29 ;  /* 0x0000001d003c7c82 */ /* 0x000fe20008000000 */
[----:B------:R-:W-:Y:S01]  /*5620*/  SEL R0, RZ, 0x1, P0 ;  /* 0x00000001ff007807 */ /* 0x000fe20000000000 */
[----:B------:R-:W-:Y:S01]  /*5630*/  UIADD3 UR20, UPT, UPT, UR13, UR18, URZ ;  /* 0x000000120d147290 */ /* 0x000fe2000fffe0ff */
[----:B------:R-:W-:Y:S01]  /*5640*/  SEL R14, R14, RZ, P0 ;  /* 0x000000ff0e0e7207 */ /* 0x000fe20000000000 */
[----:B------:R-:W-:Y:S01]  /*5650*/  UIADD3 UR16, UPT, UPT, UR14, UR16, URZ ;  /* 0x000000100e107290 */ /* 0x000fe2000fffe0ff */
[----:B------:R-:W-:Y:S01]  /*5660*/  IMAD.U32 R9, RZ, RZ, UR4 ;  /* 0x00000004ff097e24 */ /* 0x000fe2000f8e00ff */
[----:B------:R-:W-:Y:S02]  /*5670*/  @!P1 R2UR UR4, R8 ;  /* 0x00000000080492ca */ /* 0x000fe400000e0000 */
[----:B------:R-:W-:Y:S02]  /*5680*/  LOP3.LUT R13, R13, R0, RZ, 0x3c, !PT ;  /* 0x000000000d0d7212 */ /* 0x000fe400078e3cff */
[----:B------:R-:W-:Y:S11]  /*5690*/  @!P1 R2UR UR5, R9 ;  /* 0x00000000090592ca */ /* 0x000ff600000e0000 */
[----:B------:R-:W-:Y:S02]  /*56a0*/  @!UPT UIADD3 URZ, UPT, UPT, URZ, URZ, URZ ;  /* 0x000000fffffff290 */ /* 0x000fe4000fffe0ff */
[----:B------:R2:W-:Y:S01]  /*56b0*/  @!UP0 UTMALDG.3D [UR8], [UR4], desc[UR6] ;  /* 0x00000608040085b4 */ /* 0x0005e20008011000 */
[----:B------:R2:W-:Y:S01]  /*56c0*/  @!P1 SYNCS.ARRIVE.TRANS64.RED.A0TR RZ, [UR21+0x38], R7 ;  /* 0x00003807ffff99a7 */ /* 0x0005e20008300415 */
[----:B------:R-:W-:Y:S01]  /*56d0*/  SYNCS.ARRIVE.TRANS64.RED.A1T0 RZ, [UR37], RZ ;  /* 0x000000ffffff79a7 */ /* 0x000fe20008100425 */
[----:B------:R-:W-:Y:S05]  /*56e0*/  BRA.U UP1, `(.L_x_87) ;  /* 0xfffffff101607547 */ /* 0x000fea000b83ffff */
[----:B------:R-:W-:-:S04]  /*56f0*/  SHF.L.U32 R2, R15, 0x1f, RZ ;  /* 0x0000001f0f027819 */ /* 0x000fc800000006ff */
[----:B------:R-:W1:Y:S02]  /*5700*/  SYNCS.PHASECHK.TRANS64.TRYWAIT P0, [UR21+0x40], R2 ;  /* 0x00004002ff0075a7 */ /* 0x000e640008001115 */
[----:B-1----:R-:W-:Y:S05]  /*5710*/  @!P0 BRA `(.L_x_88) ;  /* 0x0000004000b88947 */ /* 0x002fea0003800000 */
.L_x_174:
[----:B------:R-:W3:Y:S02]  /*5720*/  SYNCS.PHASECHK.TRANS64.TRYWAIT P0, [UR21+0x48], R2 ;  /* 0x00004802ff0075a7 */ /* 0x000ee40008001115 */
[----:B---3--:R-:W-:Y:S05]  /*5730*/  @!P0 BRA `(.L_x_89) ;  /* 0x0000004000c88947 */ /* 0x008fea0003800000 */
.L_x_176:
[----:B------:R-:W3:Y:S02]  /*5740*/  SYNCS.PHASECHK.TRANS64.TRYWAIT P0, [UR21+0x50], R2 ;  /* 0x00005002ff0075a7 */ /* 0x000ee40008001115 */
[----:B---3--:R-:W-:Y:S05]  /*5750*/  @!P0 BRA `(.L_x_90) ;  /* 0x0000004000d88947 */ /* 0x008fea0003800000 */
.L_x_178:
[----:B-1----:R-:W-:-:S07]  /*5760*/  MOV R0, UR21 ;  /* 0x0000001500007c02 */ /* 0x002fce0008000f00 */
.L_x_91:
[----:B-1----:R-:W-:-:S04]  /*5770*/  SHF.L.U32 R2, R15, 0x1f, RZ ;  /* 0x0000001f0f027819 */ /* 0x002fc800000006ff */
[----:B------:R1:W3:Y:S03]  /*5780*/  SYNCS.PHASECHK.TRANS64.TRYWAIT P0, [R0+URZ+0x58], R2 ;  /* 0x00005802000075a7 */ /* 0x0002e600080011ff */
[----:B---3--:R-:W-:Y:S05]  /*5790*/  @!P0 NANOSLEEP.SYNCS 0x989680 ;  /* 0x009896800000895d */ /* 0x008fea0003900000 */
[----:B------:R-:W3:Y:S02]  /*57a0*/  @!P0 SYNCS.PHASECHK.TRANS64 P0, [R0+URZ+0x58], R2 ;  /* 0x00005802000085a7 */ /* 0x000ee400080010ff */
[----:B--23--:R-:W-:Y:S05]  /*57b0*/  @P0 EXIT ;  /* 0x000000000000094d */ /* 0x00cfea0003800000 */
[----:B------:R-:W-:Y:S05]  /*57c0*/  BRA `(.L_x_91) ;  /* 0xfffffffc00e87947 */ /* 0x000fea000383ffff */
.L_x_76:
[----:B------:R-:W-:-:S06]  /*57d0*/  UISETP.GE.AND UP0, UPT, UR17, 0x4, UPT ;  /* 0x000000041100788c */ /* 0x000fcc000bf06270 */
[----:B------:R-:W-:-:S13]  /*57e0*/  PLOP3.LUT P0, PT, PT, PT, UP0, 0x80, 0x8 ;  /* 0x000000000008781c */ /* 0x000fda0003f0f008 */
[----:B------:R-:W-:Y:S05]  /*57f0*/  @!P0 EXIT ;  /* 0x000000000000894d */ /* 0x000fea0003800000 */
[----:B------:R-:W-:Y:S01]  /*5800*/  BAR.SYNC.DEFER_BLOCKING 0x6, 0xa0 ;  /* 0x0182800000007b1d */ /* 0x000fe20000010000 */
[C---:B------:R-:W-:Y:S01]  /*5810*/  IMAD.SHL.U32 R6, R65.reuse, 0x20, RZ ;  /* 0x0000002041067824 */ /* 0x040fe200078e00ff */
[C---:B------:R-:W-:Y:S01]  /*5820*/  R2P PR, R65.reuse, 0x6 ;  /* 0x0000000641007804 */ /* 0x040fe20000000000 */
[C---:B------:R-:W-:Y:S01]  /*5830*/  IMAD.SHL.U32 R2, R65.reuse, 0x4, RZ ;  /* 0x0000000441027824 */ /* 0x040fe200078e00ff */
[----:B------:R-:W-:Y:S01]  /*5840*/  CS2R R60, SRZ ;  /* 0x00000000003c7805 */ /* 0x000fe2000001ff00 */
[C---:B------:R-:W-:Y:S01]  /*5850*/  IMAD.U32 R23, R65.reuse, 0x10000, RZ ;  /* 0x0001000041177824 */ /* 0x040fe200078e00ff */
[----:B------:R-:W-:Y:S01]  /*5860*/  UMOV UR43, 0x400 ;  /* 0x00000400002b7882 */ /* 0x000fe20000000000 */
[----:B------:R-:W1:Y:S01]  /*5870*/  LDCU.64 UR4, c[0x0][0x890] ;  /* 0x00011200ff0477ac */ /* 0x000e620008000a00 */
[----:B------:R-:W2:Y:S01]  /*5880*/  LDC.64 R50, c[0x0][0x8b0] ;  /* 0x00022c00ff327b82 */ /* 0x000ea20000000a00 */
[C---:B------:R-:W-:Y:S01]  /*5890*/  LOP3.LUT R3, R6.reuse, 0xe0, RZ, 0xc0, !PT ;  /* 0x000000e006037812 */ /* 0x040fe200078ec0ff */
[----:B------:R-:W-:Y:S01]  /*58a0*/  IMAD.SHL.U32 R52, R65, 0x10, RZ ;  /* 0x0000001041347824 */ /* 0x000fe200078e00ff */
[----:B------:R-:W-:Y:S01]  /*58b0*/  ULEA UR43, UR54, UR43, 0x18 ;  /* 0x0000002b362b7291 */ /* 0x000fe2000f8ec0ff */
[----:B------:R-:W-:Y:S01]  /*58c0*/  LOP3.LUT R6, R6, 0x100, RZ, 0xc0, !PT ;  /* 0x0000010006067812 */ /* 0x000fe200078ec0ff */
[----:B------:R-:W-:Y:S01]  /*58d0*/  IMAD.MOV.U32 R64, RZ, RZ, 0x10 ;  /* 0x00000010ff407424 */ /* 0x000fe200078e00ff */
[----:B------:R-:W-:Y:S01]  /*58e0*/  LOP3.LUT R2, R3, 0x1c, R2, 0xf8, !PT ;  /* 0x0000001c03027812 */ /* 0x000fe200078ef802 */
[----:B------:R-:W-:Y:S01]  /*58f0*/  IMAD.MOV.U32 R63, RZ, RZ, 0x20 ;  /* 0x00000020ff3f7424 */ /* 0x000fe200078e00ff */
[----:B------:R-:W3:Y:S01]  /*5900*/  LDC.64 R48, c[0x0][0x8a8] ;  /* 0x00022a00ff307b82 */ /* 0x000ee20000000a00 */
[----:B------:R-:W-:Y:S01]  /*5910*/  SHF.R.U32.HI R3, RZ, 0x2, R65 ;  /* 0x00000002ff037819 */ /* 0x000fe20000011641 */
[----:B------:R-:W-:Y:S01]  /*5920*/  IMAD.MOV.U32 R62, RZ, RZ, 0x1 ;  /* 0x00000001ff3e7424 */ /* 0x000fe200078e00ff */
[----:B------:R-:W-:Y:S01]  /*5930*/  LOP3.LUT R23, R23, 0x600000, RZ, 0xc0, !PT ;  /* 0x0060000017177812 */ /* 0x000fe200078ec0ff */
[----:B------:R-:W-:Y:S01]  /*5940*/  IMAD.MOV.U32 R22, RZ, RZ, RZ ;  /* 0x000000ffff167224 */ /* 0x000fe200078e00ff */
[----:B------:R-:W-:Y:S01]  /*5950*/  LOP3.LUT R52, R6, 0x600, R52, 0xf8, !PT ;  /* 0x0000060006347812 */ /* 0x000fe200078ef834 */
[----:B------:R-:W-:Y:S01]  /*5960*/  IMAD.MOV.U32 R59, RZ, RZ, RZ ;  /* 0x000000ffff3b7224 */ /* 0x000fe200078e00ff */
[----:B------:R-:W-:Y:S01]  /*5970*/  LOP3.LUT R2, R2, 0x4, R3, 0x78, !PT ;  /* 0x0000000402027812 */ /* 0x000fe200078e7803 */
[----:B------:R-:W4:Y:S01]  /*5980*/  LDS R0, [UR43+0x120] ;  /* 0x0001202bff007984 */ /* 0x000f220008000800 */
[----:B-1----:R-:W-:Y:S01]  /*5990*/  IMAD.U32 R67, RZ, RZ, UR4 ;  /* 0x00000004ff437e24 */ /* 0x002fe2000f8e00ff */
[----:B------:R-:W-:Y:S01]  /*59a0*/  UIADD3 UR4, UPT, UPT, UR43, 0x400, URZ ;  /* 0x000004002b047890 */ /* 0x000fe2000fffe0ff */
[----:B------:R-:W-:Y:S01]  /*59b0*/  LOP3.LUT R52, R52, R2, RZ, 0xfc, !PT ;  /* 0x0000000234347212 */ /* 0x000fe200078efcff */
[----:B------:R-:W-:Y:S01]  /*59c0*/  IMAD.U32 R66, RZ, RZ, UR5 ;  /* 0x00000005ff427e24 */ /* 0x000fe2000f8e00ff */
[----:B------:R-:W-:Y:S01]  /*59d0*/  LOP3.LUT R65, R65, 0x60, RZ, 0xc0, !PT ;  /* 0x0000006041417812 */ /* 0x000fe200078ec0ff */
[----:B------:R-:W1:Y:S01]  /*59e0*/  LDCU UR55, c[0x0][0x370] ;  /* 0x00006e00ff3777ac */ /* 0x000e620008000800 */
[----:B------:R-:W-:Y:S01]  /*59f0*/  SEL R64, R64, 0xfffffff0, !P2 ;  /* 0xfffffff040407807 */ /* 0x000fe20005000000 */
[----:B------:R-:W-:Y:S01]  /*5a00*/  IMAD.U32 R57, RZ, RZ, UR4 ;  /* 0x00000004ff397e24 */ /* 0x000fe2000f8e00ff */
[----:B------:R-:W-:Y:S01]  /*5a10*/  SEL R63, R63, 0xffffffe0, !P1 ;  /* 0xffffffe03f3f7807 */ /* 0x000fe20004800000 */
[----:B------:R-:W1:Y:S01]  /*5a20*/  LDCU UR42, c[0x0][0xb0c] ;  /* 0x00016180ff2a77ac */ /* 0x000e620008000800 */
[----:B------:R-:W1:Y:S01]  /*5a30*/  LDCU UR38, c[0x0][0xb30] ;  /* 0x00016600ff2677ac */ /* 0x000e620008000800 */
[----:B------:R-:W1:Y:S01]  /*5a40*/  LDCU.64 UR52, c[0x0][0x888] ;  /* 0x00011100ff3477ac */ /* 0x000e620008000a00 */
[----:B------:R-:W1:Y:S01]  /*5a50*/  LDCU.64 UR40, c[0x0][0xb28] ;  /* 0x00016500ff2877ac */ /* 0x000e620008000a00 */
[----:B------:R-:W1:Y:S01]  /*5a60*/  LDCU.128 UR56, c[0x0][0xb10] ;  /* 0x00016200ff3877ac */ /* 0x000e620008000c00 */
[----:B------:R-:W1:Y:S01]  /*5a70*/  LDCU UR47, c[0x0][0x374] ;  /* 0x00006e80ff2f77ac */ /* 0x000e620008000800 */
[----:B------:R-:W-:Y:S01]  /*5a80*/  UMOV UR46, URZ ;  /* 0x000000ff002e7c82 */ /* 0x000fe20008000000 */
[----:B------:R-:W-:Y:S01]  /*5a90*/  UMOV UR45, URZ ;  /* 0x000000ff002d7c82 */ /* 0x000fe20008000000 */
[----:B-1234-:R-:W-:-:S07]  /*5aa0*/  IMAD.IADD R23, R0, 0x1, R23 ;  /* 0x0000000100177824 */ /* 0x01efce00078e0217 */
.L_x_135:
[C---:B------:R-:W-:Y:S02]  /*5ab0*/  LEA R3, R59.reuse, UR43, 0x3 ;  /* 0x0000002b3b037c11 */ /* 0x040fe4000f8e18ff */
[----:B------:R-:W-:Y:S02]  /*5ac0*/  SHF.L.U32 R0, R60, 0x1f, RZ ;  /* 0x0000001f3c007819 */ /* 0x000fe400000006ff */
[----:B-1----:R-:W-:Y:S02]  /*5ad0*/  LEA R4, R59, UR43, 0x4 ;  /* 0x0000002b3b047c11 */ /* 0x002fe4000f8e20ff */
[----:B------:R-:W1:Y:S02]  /*5ae0*/  SYNCS.PHASECHK.TRANS64.TRYWAIT P0, [R3+URZ+0x70], R0 ;  /* 0x00007000030075a7 */ /* 0x000e6400080011ff */
[----:B-1----:R-:W-:Y:S05]  /*5af0*/  @!P0 BRA `(.L_x_92) ;  /* 0x0000004000088947 */ /* 0x002fea0003800000 */
.L_x_179:
[----:B------:R-:W2:Y:S01]  /*5b00*/  LDS.128 R4, [R4+0x100] ;  /* 0x0001000004047984 */ /* 0x000ea20000000c00 */
[----:B------:R-:W-:Y:S01]  /*5b10*/  UISETP.GE.AND UP0, UPT, UR39, 0x1, UPT ;  /* 0x000000012700788c */ /* 0x000fe2000bf06270 */
[----:B------:R-:W-:Y:S01]  /*5b20*/  @!PT LDS RZ, [RZ] ;  /* 0x00000000fffff984 */ /* 0x000fe20000000800 */
[----:B------:R-:W-:Y:S01]  /*5b30*/  @!PT LDS RZ, [RZ] ;  /* 0x00000000fffff984 */ /* 0x000fe20000000800 */
[----:B------:R-:W-:Y:S01]  /*5b40*/  @!PT LDS RZ, [RZ] ;  /* 0x00000000fffff984 */ /* 0x000fe20000000800 */
[----:B------:R-:W-:Y:S01]  /*5b50*/  @!PT LDS RZ, [RZ] ;  /* 0x00000000fffff984 */ /* 0x000fe20000000800 */
[----:B------:R3:W-:Y:S06]  /*5b60*/  MEMBAR.ALL.CTA ;  /* 0x0000000000007992 */ /* 0x0007ec0000008000 */
[----:B---3--:R-:W3:Y:S01]  /*5b70*/  FENCE.VIEW.ASYNC.S ;  /* 0x00000000000073c6 */ /* 0x008ee20000000000 */
[----:B--2---:R-:W-:Y:S11]  /*5b80*/  LOP3.LUT P0, RZ, R6, 0x1, RZ, 0xc0, !PT ;  /* 0x0000000106ff7812 */ /* 0x004ff6000780c0ff */
[----:B------:R-:W-:Y:S02]  /*5b90*/  @!UPT UIADD3 URZ, UPT, UPT, URZ, URZ, URZ ;  /* 0x000000fffffff290 */ /* 0x000fe4000fffe0ff */
[----:B---3--:R-:W-:Y:S01]  /*5ba0*/  VOTEU.ANY UP1, P0 ;  /* 0x0000000000ff7886 */ /* 0x008fe20000020100 */
[----:B------:R-:W-:Y:S01]  /*5bb0*/  PLOP3.LUT P0, PT, PT, PT, UP1, 0x80, 0x8 ;  /* 0x000000000008781c */ /* 0x000fe20003f0f018 */
[----:B------:R-:W-:Y:S11]  /*5bc0*/  UP2UR UR62, UPR, URZ, 0x2 ;  /* 0x00000002ff3e7883 */ /* 0x000ff60008000000 */
[----:B------:R-:W-:Y:S01]  /*5bd0*/  @!UPT UIADD3 URZ, UPT, UPT, URZ, URZ, URZ ;  /* 0x000000fffffff290 */ /* 0x000fe2000fffe0ff */
[----:B-1----:R-:W-:Y:S02]  /*5be0*/  @P0 SHF.R.U32.HI R0, RZ, 0x10, R5 ;  /* 0x00000010ff000819 */ /* 0x002fe40000011605 */
        /* <DEDUP_REMOVED lines=12> */
[----:B------:R-:W2:Y:S01]  /*5cb0*/  LDCU UR12, c[0x0][0xb20] ;  /* 0x00016400ff0c77ac */ /* 0x000ea20008000800 */
[----:B------:R-:W-:Y:S02]  /*5cc0*/  UIMAD.WIDE.U32 UR4, UR47, UR59, URZ ;  /* 0x0000003b2f0472a5 */ /* 0x000fe4000f8e00ff */
[----:B------:R-:W-:Y:S02]  /*5cd0*/  UIMAD.WIDE.U32 UR6, UR55, UR56, URZ ;  /* 0x00000038370672a5 */ /* 0x000fe4000f8e00ff */
[----:B------:R-:W-:Y:S02]  /*5ce0*/  UISETP.NE.AND UP0, UPT, UR58, 0x1, UPT ;  /* 0x000000013a00788c */ /* 0x000fe4000bf05270 */
[----:B------:R-:W-:Y:S02]  /*5cf0*/  UIMAD.WIDE.U32 UR8, UR36, UR59, URZ ;  /* 0x0000003b240872a5 */ /* 0x000fe4000f8e00ff */
[----:B------:R-:W-:Y:S02]  /*5d00*/  UIMAD.WIDE.U32 UR10, UR37, UR56, URZ ;  /* 0x00000038250a72a5 */ /* 0x000fe4000f8e00ff */
[----:B------:R-:W-:Y:S02]  /*5d10*/  UISETP.NE.AND UP1, UPT, UR42, 0x1, UPT ;  /* 0x000000012a00788c */ /* 0x000fe4000bf25270 */
[----:B------:R-:W-:Y:S01]  /*5d20*/  UISETP.NE.AND UP2, UPT, UR39, 0x1, UPT ;  /* 0x000000012700788c */ /* 0x000fe2000bf45270 */
[----:B------:R-:W-:Y:S02]  /*5d30*/  UMOV UR4, UR5 ;  /* 0x0000000500047c82 */ /* 0x000fe40008000000 */
[----:B--2---:R-:W-:Y:S03]  /*5d40*/  USHF.R.U32.HI UR5, URZ, UR12, UR4 ;  /* 0x0000000cff057299 */ /* 0x004fe60008011604 */
[----:B------:R-:W-:Y:S02]  /*5d50*/  UMOV UR4, UR7 ;  /* 0x0000000700047c82 */ /* 0x000fe40008000000 */
[----:B------:R-:W-:Y:S02]  /*5d60*/  USHF.R.U32.HI UR7, URZ, UR57, UR4 ;  /* 0x00000039ff077299 */ /* 0x000fe40008011604 */
[----:B------:R-:W-:Y:S02]  /*5d70*/  USEL UR4, UR47, UR5, !UP0 ;  /* 0x000000052f047287 */ /* 0x000fe4000c000000 */
[----:B------:R-:W-:Y:S01]  /*5d80*/  USEL UR7, UR55, UR7, !UP1 ;  /* 0x0000000737077287 */ /* 0x000fe2000c800000 */
[----:B------:R-:W-:Y:S01]  /*5d90*/  UMOV UR5, UR9 ;  /* 0x0000000900057c82 */ /* 0x000fe20008000000 */
[----:B------:R-:W-:Y:S02]  /*5da0*/  UIMAD.WIDE.U32 UR8, UR4, UR40, URZ ;  /* 0x00000028040872a5 */ /* 0x000fe4000f8e00ff */
[----:B------:R-:W-:Y:S03]  /*5db0*/  USHF.R.U32.HI UR6, URZ, UR12, UR5 ;  /* 0x0000000cff067299 */ /* 0x000fe60008011605 */
[----:B------:R-:W-:Y:S01]  /*5dc0*/  UMOV UR5, UR11 ;  /* 0x0000000b00057c82 */ /* 0x000fe20008000000 */
[----:B------:R-:W-:Y:S02]  /*5dd0*/  UIMAD.WIDE.U32 UR10, UR7, UR40, URZ ;  /* 0x00000028070a72a5 */ /* 0x000fe4000f8e00ff */
[----:B------:R-:W-:Y:S02]  /*5de0*/  USHF.R.U32.HI UR12, URZ, UR57, UR5 ;  /* 0x00000039ff0c7299 */ /* 0x000fe40008011605 */
[----:B------:R-:W-:Y:S01]  /*5df0*/  USEL UR6, UR36, UR6, !UP0 ;  /* 0x0000000624067287 */ /* 0x000fe2000c000000 */
[----:B------:R-:W-:Y:S02]  /*5e00*/  UMOV UR5, UR9 ;  /* 0x0000000900057c82 */ /* 0x000fe40008000000 */
[----:B------:R-:W-:Y:S01]  /*5e10*/  UMOV UR10, UR11 ;  /* 0x0000000b000a7c82 */ /* 0x000fe20008000000 */
[----:B------:R-:W-:Y:S02]  /*5e20*/  @UP2 USHF.R.U32.HI UR4, URZ, UR41, UR5 ;  /* 0x00000029ff042299 */ /* 0x000fe40008011605 */
[----:B------:R-:W-:Y:S02]  /*5e30*/  @UP2 USHF.R.U32.HI UR7, URZ, UR41, UR10 ;  /* 0x00000029ff072299 */ /* 0x000fe4000801160a */
[----:B------:R-:W-:Y:S02]  /*5e40*/  UIMAD UR4, UR39, UR4, URZ ;  /* 0x00000004270472a4 */ /* 0x000fe4000f8e02ff */
        /* <DEDUP_REMOVED lines=8> */
[----:B------:R-:W-:Y:S02]  /*5ed0*/  USEL UR11, UR6, UR4, !UP2 ;  /* 0x00000004060b7287 */ /* 0x000fe4000d000000 */
[----:B------:R-:W-:Y:S02]  /*5ee0*/  UIADD3 UR8, UPT, UPT, -UR5, URZ, URZ ;  /* 0x000000ff05087290 */ /* 0x000fe4000fffe1ff */
[----:B------:R-:W-:Y:S01]  /*5ef0*/  UIADD3 UR10, UPT, UPT, -UR11, URZ, URZ ;  /* 0x000000ff0b0a7290 */ /* 0x000fe2000fffe1ff */
[----:B------:R-:W-:Y:S01]  /*5f00*/  @!UP0 UMOV UR4, UR9 ;  /* 0x0000000900048c82 */ /* 0x000fe20008000000 */
[----:B------:R-:W-:Y:S02]  /*5f10*/  UIADD3 UR9, UPT, UPT, -UR6, URZ, URZ ;  /* 0x000000ff06097290 */ /* 0x000fe4000fffe1ff */
[----:B------:R-:W-:Y:S02]  /*5f20*/  @!UP0 USHF.R.U32.HI UR4, URZ, UR41, UR4 ;  /* 0x00000029ff048299 */ /* 0x000fe40008011604 */
[----:B------:R-:W-:Y:S02]  /*5f30*/  UIMAD UR10, UR39, UR10, UR6 ;  /* 0x0000000a270a72a4 */ /* 0x000fe4000f8e0206 */
[----:B------:R-:W-:Y:S04]  /*5f40*/  @!UP0 USEL UR4, UR5, UR4, !UP2 ;  /* 0x0000000405048287 */ /* 0x000fe8000d000000 */
[----:B------:R-:W-:Y:S02]  /*5f50*/  @!UP0 UIMAD UR10, UR7, UR10, UR4 ;  /* 0x0000000a070a82a4 */ /* 0x000fe4000f8e0204 */
[----:B------:R-:W-:Y:S02]  /*5f60*/  @!UP0 UIADD3 UR11, UPT, UPT, UR11, -UR4, URZ ;  /* 0x800000040b0b8290 */ /* 0x000fe4000fffe0ff */
[----:B------:R-:W-:Y:S02]  /*5f70*/  UIMAD UR7, UR42, UR8, UR37 ;  /* 0x000000082a0772a4 */ /* 0x000fe4000f8e0225 */
[----:B------:R-:W-:Y:S02]  /*5f80*/  @!UP0 UIMAD UR6, UR11, UR39, UR5 ;  /* 0x000000270b0682a4 */ /* 0x000fe4000f8e0205 */
[----:B------:R-:W-:Y:S01]  /*5f90*/  UIMAD UR4, UR58, UR9, UR36 ;  /* 0x000000093a0472a4 */ /* 0x000fe2000f8e0224 */
[----:B------:R-:W-:Y:S02]  /*5fa0*/  @!UP0 UMOV UR5, UR10 ;  /* 0x0000000a00058c82 */ /* 0x000fe40008000000 */
[----:B------:R-:W-:Y:S02]  /*5fb0*/  UIMAD UR37, UR5, UR42, UR7 ;  /* 0x0000002a052572a4 */ /* 0x000fe4000f8e0207 */
[----:B------:R-:W-:Y:S11]  /*5fc0*/  UIMAD UR36, UR6, UR58, UR4 ;  /* 0x0000003a062472a4 */ /* 0x000ff6000f8e0204 */
[----:B------:R-:W-:Y:S01]  /*5fd0*/  @!UPT UIADD3 URZ, UPT, UPT, URZ, URZ, URZ ;  /* 0x000000fffffff290 */ /* 0x000fe2000fffe0ff */
.L_x_93:
[----:B------:R-:W-:Y:S01]  /*5fe0*/  UISETP.NE.AND UP0, UPT, UR38, 0x1, UPT ;  /* 0x000000012600788c */ /* 0x000fe2000bf05270 */
[----:B------:R-:W-:Y:S01]  /*5ff0*/  LOP3.LUT P0, RZ, R57, 0x3f0, RZ, 0xc0, !PT ;  /* 0x000003f039ff7812 */ /* 0x000fe2000780c0ff */
[----:B------:R-:W-:Y:S01]  /*6000*/  USHF.L.U32 UR50, UR16, 0x6, URZ ;  /* 0x0000000610327899 */ /* 0x000fe200080006ff */
[----:B------:R-:W-:Y:S01]  /*6010*/  BSSY.RECONVERGENT B6, `(.L_x_94) ;  /* 0x0000034000067945 */ /* 0x000fe20003800200 */
[----:B------:R-:W-:Y:S01]  /*6020*/  USHF.L.U32 UR49, UR20, 0x7, URZ ;  /* 0x0000000714317899 */ /* 0x000fe200080006ff */
[----:B------:R-:W-:Y:S06]  /*6030*/  IADD3 R59, PT, PT, R59, 0x1, RZ ;  /* 0x000000013b3b7810 */ /* 0x000fec0007ffe0ff */
[----:B------:R-:W2:Y:S01]  /*6040*/  @!UP0 LDCU.128 UR12, c[0x0][0xb10] ;  /* 0x00016200ff0c87ac */ /* 0x000ea20008000c00 */
[----:B------:R-:W3:Y:S01]  /*6050*/  @!UP0 LDCU UR5, c[0x0][0xb0c] ;  /* 0x00016180ff0587ac */ /* 0x000ee20008000800 */
[----:B------:R-:W4:Y:S01]  /*6060*/  @!UP0 LDCU UR10, c[0x0][0xb20] ;  /* 0x00016400ff0a87ac */ /* 0x000f220008000800 */
[----:B--2---:R-:W-:Y:S02]  /*6070*/  UIMAD.WIDE.U32 UR8, UR37, UR12, URZ ;  /* 0x0000000c250872a5 */ /* 0x004fe4000f8e00ff */
[----:B------:R-:W-:Y:S02]  /*6080*/  UIMAD.WIDE.U32 UR6, UR36, UR15, URZ ;  /* 0x0000000f240672a5 */ /* 0x000fe4000f8e00ff */
[----:B------:R-:W-:Y:S03]  /*6090*/  @!UP0 UISETP.NE.AND UP1, UPT, UR14, 0x1, UPT ;  /* 0x000000010e00888c */ /* 0x000fe6000bf25270 */
[----:B------:R-:W-:Y:S01]  /*60a0*/  @!UP0 UMOV UR4, UR9 ;  /* 0x0000000900048c82 */ /* 0x000fe20008000000 */
[----:B---3--:R-:W-:Y:S02]  /*60b0*/  @!UP0 UISETP.NE.AND UP2, UPT, UR5, 0x1, UPT ;  /* 0x000000010500888c */ /* 0x008fe4000bf45270 */
[----:B------:R-:W-:Y:S01]  /*60c0*/  @!UP0 USHF.R.U32.HI UR4, URZ, UR13, UR4 ;  /* 0x0000000dff048299 */ /* 0x000fe20008011604 */
[----:B------:R-:W-:Y:S02]  /*60d0*/  @!UP0 UMOV UR6, UR7 ;  /* 0x0000000700068c82 */ /* 0x000fe40008000000 */
[----:B----4-:R-:W-:Y:S02]  /*60e0*/  @!UP0 USHF.R.U32.HI UR6, URZ, UR10, UR6 ;  /* 0x0000000aff068299 */ /* 0x010fe40008011606 */
[----:B------:R-:W-:Y:S02]  /*60f0*/  @!UP0 USEL UR7, UR37, UR4, !UP2 ;  /* 0x0000000425078287 */ /* 0x000fe4000d000000 */
[----:B------:R-:W-:Y:S04]  /*6100*/  @!UP0 USEL UR6, UR36, UR6, !UP1 ;  /* 0x0000000624068287 */ /* 0x000fe8000c800000 */
[----:B------:R-:W-:Y:S02]  /*6110*/  @!UP0 UIADD3 UR4, UPT, UPT, -UR7, UR6, URZ ;  /* 0x0000000607048290 */ /* 0x000fe4000fffe1ff */
[----:B------:R-:W-:Y:S02]  /*6120*/  @!UP0 UIADD3 UR6, UPT, UPT, UR7, -UR6, URZ ;  /* 0x8000000607068290 */ /* 0x000fe4000fffe0ff */
[----:B------:R-:W-:Y:S02]  /*6130*/  @!UP0 UIMAD UR37, UR4, UR5, UR37 ;  /* 0x00000005042582a4 */ /* 0x000fe4000f8e0225 */
[----:B------:R-:W-:Y:S01]  /*6140*/  @!UP0 UIMAD UR36, UR6, UR14, UR36 ;  /* 0x0000000e062482a4 */ /* 0x000fe2000f8e0224 */
[----:B------:R-:W-:Y:S11]  /*6150*/  @!P0 BRA `(.L_x_95) ;  /* 0x00000000007c8947 */ /* 0x000ff60003800000 */
[----:B------:R-:W2:Y:S01]  /*6160*/  LDCU.64 UR8, c[0x4][0x80] ;  /* 0x01001000ff0877ac */ /* 0x000ea20008000a00 */
[----:B------:R-:W-:Y:S01]  /*6170*/  MOV R2, 0x0 ;  /* 0x0000000000027802 */ /* 0x000fe20000000f00 */
[----:B------:R-:W-:Y:S02]  /*6180*/  HFMA2 R12, -RZ, RZ, 0, 5.9604644775390625e-08 ;  /* 0x00000001ff0c7431 */ /* 0x000fe400000001ff */
[----:B------:R-:W-:Y:S01]  /*6190*/  IMAD.MOV.U32 R8, RZ, RZ, 0x70 ;  /* 0x00000070ff087424 */ /* 0x000fe200078e00ff */
[----:B------:R3:W4:Y:S01]  /*61a0*/  LDC.64 R14, c[0x4][R2] ;  /* 0x01000000020e7b82 */ /* 0x0007220000000a00 */
[----:B------:R-:W1:Y:S01]  /*61b0*/  LDCU.64 UR6, c[0x4][0x88] ;  /* 0x01001100ff0677ac */ /* 0x000e620008000a00 */
[----:B------:R-:W-:Y:S01]  /*61c0*/  IMAD.MOV.U32 R13, RZ, RZ, RZ ;  /* 0x000000ffff0d7224 */ /* 0x000fe200078e00ff */
[----:B------:R-:W1:Y:S01]  /*61d0*/  LDCU.64 UR4, c[0x4][0x8] ;  /* 0x01000100ff0477ac */ /* 0x000e620008000a00 */
[----:B--2---:R-:W-:Y:S01]  /*61e0*/  MOV R5, UR9 ;  /* 0x0000000900057c02 */ /* 0x004fe20008000f00 */
[----:B------:R-:W-:Y:S01]  /*61f0*/  IMAD.U32 R4, RZ, RZ, UR8 ;  /* 0x00000008ff047e24 */ /* 0x000fe2000f8e00ff */
[----:B-1----:R-:W-:Y:S01]  /*6200*/  MOV R7, UR7 ;  /* 0x0000000700077c02 */ /* 0x002fe20008000f00 */
[----:B------:R-:W-:Y:S01]  /*6210*/  IMAD.U32 R6, RZ, RZ, UR6 ;  /* 0x00000006ff067e24 */ /* 0x000fe2000f8e00ff */
[----:B------:R-:W-:Y:S01]  /*6220*/  MOV R11, UR5 ;  /* 0x00000005000b7c02 */ /* 0x000fe20008000f00 */
[----:B------:R-:W-:Y:S02]  /*6230*/  IMAD.U32 R10, RZ, RZ, UR4 ;  /* 0x00000004ff0a7e24 */ /* 0x000fe4000f8e00ff */
[----:B------:R-:W-:Y:S07]  /*6240*/  LEPC R20, `(.L_x_96) ;  /* 0x000000001014794e */ /* 0x000fee0000000000 */
[----:B---345:R-:W-:Y:S05]  /*6250*/  CALL.ABS.NOINC R14 ;  /* 0x000000000e007343 */ /* 0x038fea0003c00000 */
.L_x_96:
[----:B------:R-:W1:Y:S01]  /*6260*/  LDCU.64 UR8, c[0x4][0x80] ;  /* 0x01001000ff0877ac */ /* 0x000e620008000a00 */
[----:B------:R-:W2:Y:S01]  /*6270*/  LDC.64 R2, c[0x4][R2] ;  /* 0x0100000002027b82 */ /* 0x000ea20000000a00 */
[----:B------:R-:W-:Y:S02]  /*6280*/  HFMA2 R12, -RZ, RZ, 0, 5.9604644775390625e-08 ;  /* 0x00000001ff0c7431 */ /* 0x000fe400000001ff */
[----:B------:R-:W-:Y:S02]  /*6290*/  IMAD.MOV.U32 R8, RZ, RZ, 0x70 ;  /* 0x00000070ff087424 */ /* 0x000fe400078e00ff */
[----:B------:R-:W-:Y:S01]  /*62a0*/  IMAD.MOV.U32 R13, RZ, RZ, RZ ;  /* 0x000000ffff0d7224 */ /* 0x000fe200078e00ff */
[----:B------:R-:W3:Y:S01]  /*62b0*/  LDCU.64 UR6, c[0x4][0x88] ;  /* 0x01001100ff0677ac */ /* 0x000ee20008000a00 */
[----:B------:R-:W4:Y:S01]  /*62c0*/  LDCU.64 UR4, c[0x4][0x8] ;  /* 0x01000100ff0477ac */ /* 0x000f220008000a00 */
[----:B-1----:R-:W-:Y:S02]  /*62d0*/  MOV R4, UR8 ;  /* 0x0000000800047c02 */ /* 0x002fe40008000f00 */
[----:B------:R-:W-:Y:S02]  /*62e0*/  MOV R5, UR9 ;  /* 0x0000000900057c02 */ /* 0x000fe40008000f00 */
[----:B---3--:R-:W-:Y:S01]  /*62f0*/  MOV R7, UR7 ;  /* 0x0000000700077c02 */ /* 0x008fe20008000f00 */
[----:B------:R-:W-:Y:S01]  /*6300*/  IMAD.U32 R6, RZ, RZ, UR6 ;  /* 0x00000006ff067e24 */ /* 0x000fe2000f8e00ff */
[----:B----4-:R-:W-:Y:S01]  /*6310*/  MOV R11, UR5 ;  /* 0x00000005000b7c02 */ /* 0x010fe20008000f00 */
[----:B------:R-:W-:Y:S02]  /*6320*/  IMAD.U32 R10, RZ, RZ, UR4 ;  /* 0x00000004ff0a7e24 */ /* 0x000fe4000f8e00ff */
[----:B------:R-:W-:Y:S07]  /*6330*/  LEPC R20, `(.L_x_95) ;  /* 0x000000001014794e */ /* 0x000fee0000000000 */
[----:B--2---:R-:W-:Y:S05]  /*6340*/  CALL.ABS.NOINC R2 ;  /* 0x0000000002007343 */ /* 0x004fea0003c00000 */
.L_x_95:
[----:B------:R-:W-:Y:S05]  /*6350*/  BSYNC.RECONVERGENT B6 ;  /* 0x0000000000067941 */ /* 0x000fea0003800200 */
.L_x_94:
[----:B------:R-:W-:Y:S01]  /*6360*/  R2UR UR5, R67 ;  /* 0x00000000430572ca */ /* 0x000fe200000e0000 */
[----:B------:R-:W-:Y:S01]  /*6370*/  UISETP.NE.AND UP2, UPT, UR63, URZ, UPT ;  /* 0x000000ff3f00728c */ /* 0x000fe2000bf45270 */
[----:B------:R-:W-:Y:S02]  /*6380*/  R2UR UR4, R66 ;  /* 0x00000000420472ca */ /* 0x000fe400000e0000 */
[----:B------:R-:W-:Y:S02]  /*6390*/  ISETP.NE.U32.AND P4, PT, R50, RZ, PT ;  /* 0x000000ff3200720c */ /* 0x000fe40003f85070 */
[----:B------:R-:W-:Y:S02]  /*63a0*/  ISETP.NE.U32.AND P2, PT, RZ, UR52, PT ;  /* 0x00000034ff007c0c */ /* 0x000fe4000bf45070 */
[----:B------:R-:W-:Y:S02]  /*63b0*/  PLOP3.LUT P1, PT, PT, PT, UP2, 0x80, 0x8 ;  /* 0x000000000008781c */ /* 0x000fe40003f2f028 */
[----:B------:R-:W-:Y:S02]  /*63c0*/  ISETP.NE.AND.EX P4, PT, R51, RZ, PT, P4 ;  /* 0x000000ff3300720c */ /* 0x000fe40003f85340 */
[----:B------:R-:W-:Y:S01]  /*63d0*/  ISETP.NE.AND.EX P2, PT, RZ, UR53, PT, P2 ;  /* 0x00000035ff007c0c */ /* 0x000fe2000bf45320 */
[----:B------:R-:W-:Y:S04]  /*63e0*/  UISETP.NE.U32.AND UP0, UPT, UR5, URZ, UPT ;  /* 0x000000ff0500728c */ /* 0x000fe8000bf05070 */
[----:B------:R-:W-:Y:S02]  /*63f0*/  UISETP.NE.AND.EX UP1, UPT, UR4, URZ, UPT, UP0 ;  /* 0x000000ff0400728c */ /* 0x000fe4000bf25300 */
[----:B------:R-:W-:Y:S02]  /*6400*/  UPLOP3.LUT UP0, UPT, UPT, UPT, UPT, 0x40, 0x4 ;  /* 0x000000000004789c */ /* 0x000fe40003f0e870 */
[----:B------:R-:W-:Y:S06]  /*6410*/  @UP2 UPLOP3.LUT UP0, UPT, UPT, UPT, UP1, 0x80, 0x8 ;  /* 0x000000000008289c */ /* 0x000fec0003f0f010 */
[----:B------:R-:W-:Y:S01]  /*6420*/  PLOP3.LUT P0, PT, PT, PT, UP0, 0x80, 0x8 ;  /* 0x000000000008781c */ /* 0x000fe20003f0f008 */
[----:B------:R-:W-:Y:S01]  /*6430*/  @!UPT UIADD3 URZ, UPT, UPT, URZ, URZ, URZ ;  /* 0x000000fffffff290 */ /* 0x000fe2000fffe0ff */
[----:B------:R-:W-:Y:S11]  /*6440*/  BRA.U !UP1, `(.L_x_97) ;  /* 0x0000000109407547 */ /* 0x000ff6000b800000 */
[----:B------:R-:W-:Y:S01]  /*6450*/  UISETP.NE.U32.AND UP0, UPT, UR52, URZ, UPT ;  /* 0x000000ff3400728c */ /* 0x000fe2000bf05070 */
[----:B------:R-:W-:Y:S01]  /*6460*/  R2UR UR6, R67 ;  /* 0x00000000430672ca */ /* 0x000fe200000e0000 */
[----:B------:R-:W2:Y:S01]  /*6470*/  LDCU.64 UR8, c[0x0][0x358] ;  /* 0x00006b00ff0877ac */ /* 0x000ea20008000a00 */
[----:B------:R-:W-:Y:S02]  /*6480*/  HFMA2 R53, -RZ, RZ, 0, 5.9604644775390625e-08 ;  /* 0x00000001ff357431 */ /* 0x000fe400000001ff */
[----:B-1----:R-:W-:Y:S01]  /*6490*/  IMAD.MOV.U32 R0, RZ, RZ, 0x1 ;  /* 0x00000001ff007424 */ /* 0x002fe200078e00ff */
[----:B------:R-:W-:Y:S06]  /*64a0*/  UISETP.NE.AND.EX UP0, UPT, UR53, URZ, UPT, UP0 ;  /* 0x000000ff3500728c */ /* 0x000fec000bf05300 */
[----:B------:R-:W-:Y:S05]  /*64b0*/  PLOP3.LUT P3, PT, PT, PT, UP0, 0x80, 0x8 ;  /* 0x000000000008781c */ /* 0x000fea0003f6f008 */
[----:B------:R-:W1:Y:S01]  /*64c0*/  @UP0 LDCU.64 UR4, c[0x0][0x888] ;  /* 0x00011100ff0407ac */ /* 0x000e620008000a00 */
[----:B------:R-:W-:Y:S07]  /*64d0*/  @UP0 UIMAD UR6, UR60, UR6, URZ ;  /* 0x000000063c0602a4 */ /* 0x000fee000f8e02ff */
[----:B------:R-:W-:Y:S01]  /*64e0*/  @!P3 PRMT R53, R0, 0x7610, R53 ;  /* 0x000076100035b816 */ /* 0x000fe20000000035 */
[----:B-1----:R-:W-:Y:S06]  /*64f0*/  @UP0 UIMAD.WIDE UR4, UR6, 0x4, UR4 ;  /* 0x00000004060408a5 */ /* 0x002fec000f8e0204 */
[----:B------:R-:W-:Y:S02]  /*6500*/  IMAD.U32 R2, RZ, RZ, UR4 ;  /* 0x00000004ff027e24 */ /* 0x000fe4000f8e00ff */
[----:B------:R-:W-:Y:S03]  /*6510*/  IMAD.U32 R3, RZ, RZ, UR5 ;  /* 0x00000005ff037e24 */ /* 0x000fe6000f8e00ff */
[----:B------:R-:W1:Y:S02]  /*6520*/  @!UP0 LDCU UR4, c[0x0][0x880] ;  /* 0x00011000ff0487ac */ /* 0x000e640008000800 */
[----:B--2--5:R2:W5:Y:S02]  /*6530*/  @P3 LDG.E R27, desc[UR8][R2.64] ;  /* 0x00000008021b3981 */ /* 0x024564000c1e1900 */
[----:B-12---:R-:W-:Y:S02]  /*6540*/  @!P3 MOV R27, UR4 ;  /* 0x00000004001bbc02 */ /* 0x006fe40008000f00 */
.L_x_97:
[----:B------:R-:W-:Y:S05]  /*6550*/  @!P4 BRA `(.L_x_98) ;  /* 0x000000000024c947 */ /* 0x000fea0003800000 */
[----:B------:R-:W-:Y:S01]  /*6560*/  ISETP.NE.U32.AND P3, PT, R48, RZ, PT ;  /* 0x000000ff3000720c */ /* 0x000fe20003f65070 */
[----:B------:R-:W2:Y:S03]  /*6570*/  LDCU.64 UR4, c[0x0][0x358] ;  /* 0x00006b00ff0477ac */ /* 0x000ea60008000a00 */
[----:B------:R-:W-:Y:S11]  /*6580*/  ISETP.NE.AND.EX P3, PT, R49, RZ, PT, P3 ;  /* 0x000000ff3100720c */ /* 0x000ff60003f65330 */
[----:B------:R-:W-:Y:S02]  /*6590*/  @!UPT UIADD3 URZ, UPT, UPT, URZ, URZ, URZ ;  /* 0x000000fffffff290 */ /* 0x000fe4000fffe0ff */
[----:B------:R-:W3:Y:S01]  /*65a0*/  @P3 LDC.64 R2, c[0x0][0x8a8] ;  /* 0x00022a00ff023b82 */ /* 0x000ee20000000a00 */
[----:B-1----:R-:W-:Y:S04]  /*65b0*/  @P3 IMAD R0, R50, UR60, RZ ;  /* 0x0000003c32003c24 */ /* 0x002fe8000f8e02ff */
[----:B---3--:R-:W-:Y:S05]  /*65c0*/  @P3 IMAD.WIDE R2, R0, 0x4, R2 ;  /* 0x0000000400023825 */ /* 0x008fea00078e0202 */
[----:B--2--5:R2:W5:Y:S02]  /*65d0*/  @P3 LDG.E R24, desc[UR4][R2.64] ;  /* 0x0000000402183981 */ /* 0x024564000c1e1900 */
[----:B--2---:R-:W3:Y:S02]  /*65e0*/  @!P3 LDC R24, c[0x0][0x8a0] ;  /* 0x00022800ff18bb82 */ /* 0x004ee40000000800 */
.L_x_98:
[----:B-----5:R-:W-:Y:S01]  /*65f0*/  FSETP.NEU.AND P3, PT, R27, RZ, PT ;  /* 0x000000ff1b00720b */ /* 0x020fe20003f6d000 */
[----:B------:R-:W-:Y:S01]  /*6600*/  IMAD.SHL.U32 R74, R52, 0x4, RZ ;  /* 0x00000004344a7824 */ /* 0x000fe200078e00ff */
[----:B------:R-:W-:Y:S01]  /*6610*/  SEL R4, RZ, 0xffffffff, P2 ;  /* 0xffffffffff047807 */ /* 0x000fe20001000000 */
[----:B------:R-:W-:Y:S01]  /*6620*/  BSSY B1, `(.L_x_99) ;  /* 0x0000044000017945 */ /* 0x000fe20003800000 */
[----:B------:R-:W-:Y:S01]  /*6630*/  @P1 LOP3.LUT P2, RZ, R53, 0xff, RZ, 0xc0, !PT ;  /* 0x000000ff35ff1812 */ /* 0x000fe2000784c0ff */
[----:B------:R-:W-:Y:S01]  /*6640*/  VIADD R70, R74, UR43 ;  /* 0x0000002b4a467c36 */ /* 0x000fe20008000000 */
[----:B-1----:R-:W-:Y:S01]  /*6650*/  @P1 SEL R0, RZ, 0xffffffff, P3 ;  /* 0xffffffffff001807 */ /* 0x002fe20001800000 */
[----:B------:R-:W-:Y:S01]  /*6660*/  IMAD.MOV.U32 R75, RZ, RZ, 0x1 ;  /* 0x00000001ff4b7424 */ /* 0x000fe200078e00ff */
[----:B------:R-:W-:Y:S01]  /*6670*/  LOP3.LUT R62, R62, 0x1, RZ, 0x3c, !PT ;  /* 0x000000013e3e7812 */ /* 0x000fe200078e3cff */
[----:B------:R-:W-:Y:S01]  /*6680*/  IMAD.MOV.U32 R73, RZ, RZ, RZ ;  /* 0x000000ffff497224 */ /* 0x000fe200078e00ff */
[----:B------:R-:W-:Y:S02]  /*6690*/  @P0 SEL R0, R4, R0, !P2 ;  /* 0x0000000004000207 */ /* 0x000fe40005000000 */
[----:B------:R-:W-:Y:S02]  /*66a0*/  CS2R R38, SRZ ;  /* 0x0000000000267805 */ /* 0x000fe4000001ff00 */
[----:B------:R-:W-:Y:S02]  /*66b0*/  LEA R26, R22, UR43, 0x3 ;  /* 0x0000002b161a7c11 */ /* 0x000fe4000f8e18ff */
[----:B------:R-:W-:Y:S02]  /*66c0*/  CS2R R36, SRZ ;  /* 0x0000000000247805 */ /* 0x000fe4000001ff00 */
[----:B------:R-:W-:Y:S02]  /*66d0*/  @P1 LOP3.LUT R0, R0, 0x1, RZ, 0xc0, !PT ;  /* 0x0000000100001812 */ /* 0x000fe400078ec0ff */
[----:B------:R-:W-:Y:S02]  /*66e0*/  CS2R R34, SRZ ;  /* 0x0000000000227805 */ /* 0x000fe4000001ff00 */
[----:B------:R-:W-:Y:S02]  /*66f0*/  SHF.L.U32 R2, R61, 0x1f, RZ ;  /* 0x0000001f3d027819 */ /* 0x000fe400000006ff */
[----:B------:R-:W-:Y:S02]  /*6700*/  CS2R R32, SRZ ;  /* 0x0000000000207805 */ /* 0x000fe4000001ff00 */
[----:B------:R-:W-:Y:S02]  /*6710*/  ISETP.NE.U32.OR P6, PT, R0, 0x1, !P1 ;  /* 0x000000010000780c */ /* 0x000fe40004fc5470 */
[----:B------:R-:W-:Y:S02]  /*6720*/  CS2R R42, SRZ ;  /* 0x00000000002a7805 */ /* 0x000fe4000001ff00 */
[----:B------:R-:W-:Y:S02]  /*6730*/  PLOP3.LUT P2, PT, PT, PT, UP1, 0x80, 0x8 ;  /* 0x000000000008781c */ /* 0x000fe40003f4f018 */
[----:B------:R-:W-:Y:S02]  /*6740*/  CS2R R40, SRZ ;  /* 0x0000000000287805 */ /* 0x000fe4000001ff00 */
[----:B------:R-:W-:Y:S02]  /*6750*/  LEA.HI R25, R22, R22, RZ, 0x1 ;  /* 0x0000001616197211 */ /* 0x000fe400078f08ff */
[----:B------:R-:W-:Y:S02]  /*6760*/  CS2R R46, SRZ ;  /* 0x00000000002e7805 */ /* 0x000fe4000001ff00 */
[----:B------:R-:W-:Y:S02]  /*6770*/  LOP3.LUT P4, R58, R53, 0xff, RZ, 0xc0, !PT ;  /* 0x000000ff353a7812 */ /* 0x000fe4000788c0ff */
[----:B------:R-:W-:Y:S02]  /*6780*/  CS2R R44, SRZ ;  /* 0x00000000002c7805 */ /* 0x000fe4000001ff00 */
[----:B------:R-:W-:Y:S01]  /*6790*/  SEL R3, RZ, 0xffffffff, P3 ;  /* 0xffffffffff037807 */ /* 0x000fe20001800000 */
[----:B------:R-:W-:Y:S01]  /*67a0*/  VIADD R71, R70, 0x400 ;  /* 0x0000040046477836 */ /* 0x000fe20000000000 */
[----:B------:R-:W-:Y:S01]  /*67b0*/  P2R R68, PR, RZ, 0x40 ;  /* 0x00000040ff447803 */ /* 0x000fe20000000000 */
[----:B------:R-:W-:Y:S01]  /*67c0*/  IMAD.IADD R69, R63, 0x1, R70 ;  /* 0x000000013f457824 */ /* 0x000fe200078e0246 */
[----:B------:R-:W-:Y:S02]  /*67d0*/  @P6 SHF.L.U32 R0, R62, 0x1f, RZ ;  /* 0x0000001f3e006819 */ /* 0x000fe400000006ff */
[----:B------:R-:W-:Y:S02]  /*67e0*/  @P2 SEL R3, R4, R3, !P4 ;  /* 0x0000000304032207 */ /* 0x000fe40006000000 */
[----:B------:R1:W2:Y:S02]  /*67f0*/  @P6 SYNCS.PHASECHK.TRANS64.TRYWAIT P1, [UR43+0x20], R0 ;  /* 0x00002000ff0065a7 */ /* 0x0002a4000802112b */
[----:B------:R-:W-:Y:S04]  /*6800*/  LOP3.LUT R3, R3, 0x1, RZ, 0xc0, !PT ;  /* 0x0000000103037812 */ /* 0x000fe800078ec0ff */
[----:B------:R-:W-:Y:S04]  /*6810*/  ISETP.NE.U32.AND P5, PT, R3, 0x1, PT ;  /* 0x000000010300780c */ /* 0x000fe80003fa5070 */
[----:B------:R-:W-:Y:S01]  /*6820*/  P2R R76, PR, RZ, 0x20 ;  /* 0x00000020ff4c7803 */ /* 0x000fe20000000000 */
[----:B------:R4:W3:Y:S01]  /*6830*/  SYNCS.PHASECHK.TRANS64.TRYWAIT P0, [R26+URZ+0x90], R2 ;  /* 0x000090021a0075a7 */ /* 0x0008e200080011ff */
[C---:B-1----:R-:W-:Y:S01]  /*6840*/  IMAD.SHL.U32 R0, R25.reuse, 0x40, RZ ;  /* 0x0000004019007824 */ /* 0x042fe200078e00ff */
[----:B------:R-:W-:Y:S04]  /*6850*/  LOP3.LUT R25, R25, 0xffe, RZ, 0xc0, !PT ;  /* 0x00000ffe19197812 */ /* 0x000fe800078ec0ff */
[----:B------:R-:W-:Y:S01]  /*6860*/  LOP3.LUT R0, R0, 0xffffff80, RZ, 0xc0, !PT ;  /* 0xffffff8000007812 */ /* 0x000fe200078ec0ff */
[----:B------:R-:W-:Y:S04]  /*6870*/  IMAD.IADD R25, R22, 0x1, -R25 ;  /* 0x0000000116197824 */ /* 0x000fe800078e0a19 */
[----:B------:R-:W-:Y:S04]  /*6880*/  IMAD.IADD R0, R23, 0x1, R0 ;  /* 0x0000000117007824 */ /* 0x000fe800078e0200 */
[----:B------:R-:W-:Y:S01]  /*6890*/  IMAD R25, R25, 0x100000, R0 ;  /* 0x0010000019197824 */ /* 0x000fe200078e0200 */
[----:B--2---:R-:W-:Y:S01]  /*68a0*/  @P6 SEL R75, RZ, 0x1, !P1 ;  /* 0x00000001ff4b6807 */ /* 0x004fe20004800000 */
[----:B----4-:R-:W-:Y:S06]  /*68b0*/  @!P6 BRA `(.L_x_100) ;  /* 0x000000000068e947 */ /* 0x010fec0003800000 */
[C---:B------:R-:W-:Y:S01]  /*68c0*/  @P5 IMAD R5, R64.reuse, 0x4, R71 ;  /* 0x0000000440055824 */ /* 0x040fe200078e0247 */
[----:B------:R-:W-:Y:S01]  /*68d0*/  ISETP.NE.AND P1, PT, R75, RZ, PT ;  /* 0x000000ff4b00720c */ /* 0x000fe20003f25270 */
[----:B------:R-:W-:Y:S01]  /*68e0*/  @P5 IMAD R4, R64, 0x4, R70 ;  /* 0x0000000440045824 */ /* 0x000fe200078e0246 */
[----:B------:R-:W-:Y:S01]  /*68f0*/  BSSY B0, `(.L_x_101) ;  /* 0x000000e000007945 */ /* 0x000fe20003800000 */
[----:B------:R-:W-:Y:S01]  /*6900*/  IMAD.MOV.U32 R38, RZ, RZ, RZ ;  /* 0x000000ffff267224 */ /* 0x000fe200078e00ff */
[----:B------:R-:W-:Y:S01]  /*6910*/  CS2R R34, SRZ ;  /* 0x0000000000227805 */ /* 0x000fe2000001ff00 */
[----:B------:R-:W-:Y:S01]  /*6920*/  @P5 IMAD.IADD R5, R63, 0x1, R5 ;  /* 0x000000013f055824 */ /* 0x000fe200078e0205 */
[----:B------:R-:W-:Y:S02]  /*6930*/  CS2R R32, SRZ ;  /* 0x0000000000207805 */ /* 0x000fe4000001ff00 */
[----:B------:R-:W-:Y:S02]  /*6940*/  CS2R R36, SRZ ;  /* 0x0000000000247805 */ /* 0x000fe4000001ff00 */
[----:B------:R-:W-:Y:S02]  /*6950*/  CS2R R46, SRZ ;  /* 0x00000000002e7805 */ /* 0x000fe4000001ff00 */
[----:B------:R-:W-:Y:S02]  /*6960*/  CS2R R44, SRZ ;  /* 0x00000000002c7805 */ /* 0x000fe4000001ff00 */
[----:B------:R-:W-:Y:S02]  /*6970*/  CS2R R42, SRZ ;  /* 0x00000000002a7805 */ /* 0x000fe4000001ff00 */
[----:B------:R-:W-:Y:S01]  /*6980*/  CS2R R40, SRZ ;  /* 0x0000000000287805 */ /* 0x000fe2000001ff00 */
[----:B------:R-:W-:Y:S06]  /*6990*/  @P1 BRA `(.L_x_102) ;  /* 0x00000000000c1947 */ /* 0x000fec0003800000 */
[----:B------:R-:W-:Y:S04]  /*69a0*/  SHF.L.U32 R3, R62, 0x1f, RZ ;  /* 0x0000001f3e037819 */ /* 0x000fe800000006ff */
[----:B------:R-:W1:Y:S02]  /*69b0*/  SYNCS.PHASECHK.TRANS64.TRYWAIT P1, [UR43+0x20], R3 ;  /* 0x00002003ff0075a7 */ /* 0x000e64000802112b */
[----:B-1----:R-:W-:Y:S05]  /*69c0*/  @!P1 BRA `(.L_x_103) ;  /* 0x0000003000689947 */ /* 0x002fea0003800000 */
.L_x_102:
[----:B------:R-:W-:Y:S05]  /*69d0*/  BSYNC B0 ;  /* 0x0000000000007941 */ /* 0x000fea0003800000 */
.L_x_101:
[----:B------:R-:W-:Y:S01]  /*69e0*/  ISETP.NE.AND P1, PT, R76, RZ, PT ;  /* 0x000000ff4c00720c */ /* 0x000fe20003f25270 */
[----:B------:R-:W-:Y:S11]  /*69f0*/  HFMA2 R73, -RZ, RZ, 0, 5.9604644775390625e-08 ;  /* 0x00000001ff497431 */ /* 0x000ff600000001ff */
[----:B------:R-:W-:Y:S01]  /*6a00*/  @!UPT UIADD3 URZ, UPT, UPT, URZ, URZ, URZ ;  /* 0x000000fffffff290 */ /* 0x000fe2000fffe0ff */
[----:B------:R-:W-:Y:S05]  /*6a10*/  @P1 WARPSYNC.ALL ;  /* 0x0000000000001948 */ /* 0x000fea0003800000 */
[----:B------:R2:W4:Y:S04]  /*6a20*/  @P1 LDSM.16.M88.4 R32, [R4+0x400] ;  /* 0x000400000420183b */ /* 0x0005280000000200 */
[----:B------:R2:W1:Y:S04]  /*6a30*/  @P1 LDSM.16.M88.4 R36, [R5] ;  /* 0x000000000524183b */ /* 0x0004680000000200 */
[----:B------:R2:W1:Y:S04]  /*6a40*/  @P1 LDSM.16.M88.4 R44, [R74+UR43+0x400] ;  /* 0x0004002b4a2c183b */ /* 0x0004680008000200 */
[----:B------:R2:W1:Y:S02]  /*6a50*/  @P1 LDSM.16.M88.4 R40, [R69+0x400] ;  /* 0x000400004528183b */ /* 0x0004640000000200 */
.L_x_100:
[----:B------:R-:W-:Y:S05]  /*6a60*/  BSYNC B1 ;  /* 0x0000000000017941 */ /* 0x000fea0003800000 */
.L_x_99:
[----:B-1----:R-:W-:Y:S04]  /*6a70*/  SHF.R.U32.HI R0, RZ, 0x15, R25 ;  /* 0x00000015ff007819 */ /* 0x002fe80000011619 */
[----:B------:R-:W-:Y:S01]  /*6a80*/  LOP3.LUT P1, RZ, R0, 0x3, R54, 0x48, !PT ;  /* 0x0000000300ff7812 */ /* 0x000fe20007824836 */
[----:B------:R-:W-:Y:S01]  /*6a90*/  @!UPT UIADD3 URZ, UPT, UPT, URZ, URZ, URZ ;  /* 0x000000fffffff290 */ /* 0x000fe2000fffe0ff */
[----:B---3--:R-:W-:Y:S11]  /*6aa0*/  @P0 BRA `(.L_x_104) ;  /* 0x0000000000080947 */ /* 0x008ff60003800000 */
[----:B------:R-:W1:Y:S02]  /*6ab0*/  SYNCS.PHASECHK.TRANS64.TRYWAIT P0, [R26+URZ+0x90], R2 ;  /* 0x000090021a0075a7 */ /* 0x000e6400080011ff */
[----:B-1----:R-:W-:Y:S05]  /*6ac0*/  @!P0 BRA `(.L_x_105) ;  /* 0x0000003000408947 */ /* 0x002fea0003800000 */
.L_x_104:
[----:B------:R-:W-:Y:S05]  /*6ad0*/  @!P1 BRA `(.L_x_106) ;  /* 0x0000000000409947 */ /* 0x000fea0003800000 */
[----:B------:R-:W2:Y:S01]  /*6ae0*/  LDCU.64 UR8, c[0x4][0x70] ;  /* 0x01000e00ff0877ac */ /* 0x000ea20008000a00 */
[----:B------:R-:W-:Y:S01]  /*6af0*/  MOV R3, 0x0 ;  /* 0x0000000000037802 */ /* 0x000fe20000000f00 */
[----:B------:R-:W-:Y:S02]  /*6b00*/  HFMA2 R12, -RZ, RZ, 0, 5.9604644775390625e-08 ;  /* 0x00000001ff0c7431 */ /* 0x000fe400000001ff */
[----:B------:R-:W-:Y:S02]  /*6b10*/  IMAD.MOV.U32 R8, RZ, RZ, 0x192 ;  /* 0x00000192ff087424 */ /* 0x000fe400078e00ff */
[----:B------:R-:W-:Y:S01]  /*6b20*/  IMAD.MOV.U32 R13, RZ, RZ, RZ ;  /* 0x000000ffff0d7224 */ /* 0x000fe200078e00ff */
[----:B------:R-:W3:Y:S01]  /*6b30*/  LDCU.64 UR6, c[0x4][0x78] ;  /* 0x01000f00ff0677ac */ /* 0x000ee20008000a00 */
[----:B-1----:R-:W1:Y:S01]  /*6b40*/  LDC.64 R2, c[0x4][R3] ;  /* 0x0100000003027b82 */ /* 0x002e620000000a00 */
[----:B------:R-:W5:Y:S01]  /*6b50*/  LDCU.64 UR4, c[0x4][0x10] ;  /* 0x01000200ff0477ac */ /* 0x000f620008000a00 */
[----:B--2---:R-:W-:Y:S01]  /*6b60*/  MOV R5, UR9 ;  /* 0x0000000900057c02 */ /* 0x004fe20008000f00 */
[----:B------:R-:W-:Y:S01]  /*6b70*/  IMAD.U32 R4, RZ, RZ, UR8 ;  /* 0x00000008ff047e24 */ /* 0x000fe2000f8e00ff */
[----:B---3--:R-:W-:Y:S01]  /*6b80*/  MOV R7, UR7 ;  /* 0x0000000700077c02 */ /* 0x008fe20008000f00 */
[----:B------:R-:W-:Y:S01]  /*6b90*/  IMAD.U32 R6, RZ, RZ, UR6 ;  /* 0x00000006ff067e24 */ /* 0x000fe2000f8e00ff */
[----:B-----5:R-:W-:Y:S01]  /*6ba0*/  MOV R11, UR5 ;  /* 0x00000005000b7c02 */ /* 0x020fe20008000f00 */
[----:B------:R-:W-:Y:S02]  /*6bb0*/  IMAD.U32 R10, RZ, RZ, UR4 ;  /* 0x00000004ff0a7e24 */ /* 0x000fe4000f8e00ff */
[----:B------:R-:W-:Y:S07]  /*6bc0*/  LEPC R20, `(.L_x_106) ;  /* 0x000000001014794e */ /* 0x000fee0000000000 */
[----:B-1--4-:R-:W-:Y:S05]  /*6bd0*/  CALL.ABS.NOINC R2 ;  /* 0x0000000002007343 */ /* 0x012fea0003c00000 */
.L_x_106:
[----:B------:R-:W-:Y:S01]  /*6be0*/  LOP3.LUT R20, R44, 0xffffe000, RZ, 0xc0, !PT ;  /* 0xffffe0002c147812 */ /* 0x000fe200078ec0ff */
[----:B------:R-:W-:Y:S05]  /*6bf0*/  WARPSYNC.ALL ;  /* 0x0000000000007948 */ /* 0x000fea0003800000 */
[----:B------:R-:W-:Y:S01]  /*6c00*/  R2UR UR4, R25 ;  /* 0x00000000190472ca */ /* 0x000fe200000e0000 */
[----:B------:R-:W-:Y:S01]  /*6c10*/  IMAD.SHL.U32 R77, R64, 0x4, RZ ;  /* 0x00000004404d7824 */ /* 0x000fe200078e00ff */
[----:B------:R-:W-:Y:S01]  /*6c20*/  LOP3.LUT R21, R45, 0xffffe000, RZ, 0xc0, !PT ;  /* 0xffffe0002d157812 */ /* 0x000fe200078ec0ff */
[----:B------:R-:W-:Y:S01]  /*6c30*/  BSSY.RECONVERGENT B0, `(.L_x_107) ;  /* 0x0000059000007945 */ /* 0x000fe20003800200 */
[----:B------:R-:W-:Y:S02]  /*6c40*/  ISETP.NE.AND P0, PT, R65, RZ, PT ;  /* 0x000000ff4100720c */ /* 0x000fe40003f05270 */
[----:B------:R-:W-:Y:S05]  /*6c50*/  IADD3 R71, PT, PT, R71, R77, RZ ;  /* 0x0000004d47477210 */ /* 0x000fea0007ffe0ff */
[----:B------:R-:W-:Y:S02]  /*6c60*/  IMAD.IADD R72, R63, 0x1, R71 ;  /* 0x000000013f487824 */ /* 0x000fe400078e0247 */
[----:B--2---:R-:W2:Y:S02]  /*6c70*/  LDTM.16dp128bit.x8 R4, tmem[UR4] ;  /* 0x00000004000479ee */ /* 0x004ea40008180000 */
[C---:B--2---:R-:W-:Y:S01]  /*6c80*/  FMUL R0, R24.reuse, R4 ;  /* 0x0000000418007220 */ /* 0x044fe20000400000 */
[C---:B-1----:R-:W-:Y:S01]  /*6c90*/  FMUL R2, R24.reuse, R5 ;  /* 0x0000000518027220 */ /* 0x042fe20000400000 */
[C---:B------:R-:W-:Y:S01]  /*6ca0*/  FMUL R3, R24.reuse, R6 ;  /* 0x0000000618037220 */ /* 0x040fe20000400000 */
[----:B------:R-:W-:Y:S01]  /*6cb0*/  FMUL R4, R24, R8 ;  /* 0x0000000818047220 */ /* 0x000fe20000400000 */
[C---:B------:R-:W-:Y:S01]  /*6cc0*/  FFMA R28, R27.reuse, R20, R0 ;  /* 0x000000141b1c7223 */ /* 0x040fe20000000000 */
[----:B------:R-:W-:Y:S01]  /*6cd0*/  LOP3.LUT R0, R46, 0xffffe000, RZ, 0xc0, !PT ;  /* 0xffffe0002e007812 */ /* 0x000fe200078ec0ff */
[----:B------:R-:W-:Y:S01]  /*6ce0*/  FFMA R29, R27, R21, R2 ;  /* 0x000000151b1d7223 */ /* 0x000fe20000000002 */
[----:B------:R-:W-:Y:S01]  /*6cf0*/  LOP3.LUT R2, R47, 0xffffe000, RZ, 0xc0, !PT ;  /* 0xffffe0002f027812 */ /* 0x000fe200078ec0ff */
[C---:B------:R-:W-:Y:S01]  /*6d00*/  FMUL R5, R24.reuse, R9 ;  /* 0x0000000918057220 */ /* 0x040fe20000400000 */
[----:B------:R-:W-:Y:S01]  /*6d10*/  F2FP.TF32.F32.PACK_B R28, R28 ;  /* 0x0000001cff1c723e */ /* 0x000fe200024050ff */
[C---:B------:R-:W-:Y:S01]  /*6d20*/  FMUL R8, R24.reuse, R12 ;  /* 0x0000000c18087220 */ /* 0x040fe20000400000 */
[----:B------:R-:W-:Y:S01]  /*6d30*/  F2FP.TF32.F32.PACK_B R29, R29 ;  /* 0x0000001dff1d723e */ /* 0x000fe200024050ff */
[C---:B------:R-:W-:Y:S01]  /*6d40*/  FMUL R9, R24.reuse, R13 ;  /* 0x0000000d18097220 */ /* 0x040fe20000400000 */
[----:B------:R-:W-:Y:S01]  /*6d50*/  FMUL R12, R24, R16 ;  /* 0x00000010180c7220 */ /* 0x000fe20000400000 */
[----:B------:R-:W-:Y:S01]  /*6d60*/  LOP3.LUT R16, R40, 0xffffe000, RZ, 0xc0, !PT ;  /* 0xffffe00028107812 */ /* 0x000fe200078ec0ff */
[C---:B------:R-:W-:Y:S01]  /*6d70*/  FMUL R7, R24.reuse, R7 ;  /* 0x0000000718077220 */ /* 0x040fe20000400000 */
[----:B------:R-:W-:Y:S01]  /*6d80*/  FMUL R13, R24, R17 ;  /* 0x00000011180d7220 */ /* 0x000fe20000400000 */
[----:B------:R-:W-:Y:S01]  /*6d90*/  LOP3.LUT R17, R41, 0xffffe000, RZ, 0xc0, !PT ;  /* 0xffffe00029117812 */ /* 0x000fe200078ec0ff */
[----:B------:R-:W-:Y:S01]  /*6da0*/  FFMA R30, R27, R0, R3 ;  /* 0x000000001b1e7223 */ /* 0x000fe20000000003 */
[----:B------:R-:W-:Y:S01]  /*6db0*/  LOP3.LUT R0, R42, 0xffffe000, RZ, 0xc0, !PT ;  /* 0xffffe0002a007812 */ /* 0x000fe200078ec0ff */
[----:B------:R-:W-:Y:S01]  /*6dc0*/  FMUL R6, R24, R10 ;  /* 0x0000000a18067220 */ /* 0x000fe20000400000 */
[----:B----4-:R-:W-:Y:S01]  /*6dd0*/  LOP3.LUT R3, R33, 0xffffe000, RZ, 0xc0, !PT ;  /* 0xffffe00021037812 */ /* 0x010fe200078ec0ff */
[----:B------:R-:W-:Y:S01]  /*6de0*/  FFMA R31, R27, R2, R7 ;  /* 0x000000021b1f7223 */ /* 0x000fe20000000007 */
[----:B------:R-:W-:Y:S01]  /*6df0*/  LOP3.LUT R2, R43, 0xffffe000, RZ, 0xc0, !PT ;  /* 0xffffe0002b027812 */ /* 0x000fe200078ec0ff */
[C---:B------:R-:W-:Y:S01]  /*6e00*/  FFMA R4, R27.reuse, R16, R4 ;  /* 0x000000101b047223 */ /* 0x040fe20000000004 */
[----:B------:R-:W-:Y:S01]  /*6e10*/  LOP3.LUT R16, R34, 0xffffe000, RZ, 0xc0, !PT ;  /* 0xffffe00022107812 */ /* 0x000fe200078ec0ff */
[C---:B------:R-:W-:Y:S01]  /*6e20*/  FFMA R5, R27.reuse, R17, R5 ;  /* 0x000000111b057223 */ /* 0x040fe20000000005 */
[----:B------:R-:W-:Y:S01]  /*6e30*/  F2FP.TF32.F32.PACK_B R30, R30 ;  /* 0x0000001eff1e723e */ /* 0x000fe200024050ff */
[C---:B------:R-:W-:Y:S01]  /*6e40*/  FFMA R6, R27.reuse, R0, R6 ;  /* 0x000000001b067223 */ /* 0x040fe20000000006 */
[----:B------:R-:W-:Y:S01]  /*6e50*/  LOP3.LUT R0, R32, 0xffffe000, RZ, 0xc0, !PT ;  /* 0xffffe00020007812 */ /* 0x000fe200078ec0ff */
[C---:B------:R-:W-:Y:S01]  /*6e60*/  FMUL R11, R24.reuse, R11 ;  /* 0x0000000b180b7220 */ /* 0x040fe20000400000 */
[----:B------:R-:W-:Y:S01]  /*6e70*/  F2FP.TF32.F32.PACK_B R31, R31 ;  /* 0x0000001fff1f723e */ /* 0x000fe200024050ff */
[----:B------:R-:W-:Y:S01]  /*6e80*/  FMUL R10, R24, R14 ;  /* 0x0000000e180a7220 */ /* 0x000fe20000400000 */
[----:B------:R-:W-:Y:S01]  /*6e90*/  F2FP.TF32.F32.PACK_B R4, R4 ;  /* 0x00000004ff04723e */ /* 0x000fe200024050ff */
[----:B------:R-:W-:Y:S01]  /*6ea0*/  FFMA R7, R27, R2, R11 ;  /* 0x000000021b077223 */ /* 0x000fe2000000000b */
[----:B------:R-:W-:Y:S01]  /*6eb0*/  LOP3.LUT R2, R35, 0xffffe000, RZ, 0xc0, !PT ;  /* 0xffffe00023027812 */ /* 0x000fe200078ec0ff */
[C---:B------:R-:W-:Y:S01]  /*6ec0*/  FFMA R8, R27.reuse, R0, R8 ;  /* 0x000000001b087223 */ /* 0x040fe20000000008 */
[----:B------:R-:W-:Y:S01]  /*6ed0*/  LOP3.LUT R0, R36, 0xffffe000, RZ, 0xc0, !PT ;  /* 0xffffe00024007812 */ /* 0x000fe200078ec0ff */
[----:B------:R1:W-:Y:S01]  /*6ee0*/  STSM.16.M88.4 [R70+0x400], R28 ;  /* 0x0004001c46007844 */ /* 0x0003e20000000200 */
[----:B------:R-:W-:Y:S01]  /*6ef0*/  F2FP.TF32.F32.PACK_B R5, R5 ;  /* 0x00000005ff05723e */ /* 0x000fe200024050ff */
[----:B------:R-:W-:Y:S01]  /*6f00*/  FMUL R15, R24, R15 ;  /* 0x0000000f180f7220 */ /* 0x000fe20000400000 */
[----:B------:R-:W-:Y:S01]  /*6f10*/  F2FP.TF32.F32.PACK_B R6, R6 ;  /* 0x00000006ff06723e */ /* 0x000fe200024050ff */
[C---:B------:R-:W-:Y:S01]  /*6f20*/  FFMA R9, R27.reuse, R3, R9 ;  /* 0x000000031b097223 */ /* 0x040fe20000000009 */
[C---:B------:R-:W-:Y:S01]  /*6f30*/  FFMA R10, R27.reuse, R16, R10 ;  /* 0x000000101b0a7223 */ /* 0x040fe2000000000a */
[----:B------:R-:W-:Y:S01]  /*6f40*/  FFMA R11, R27, R2, R15 ;  /* 0x000000021b0b7223 */ /* 0x000fe2000000000f */
[----:B------:R-:W-:Y:S01]  /*6f50*/  LOP3.LUT R2, R37, 0xffffe000, RZ, 0xc0, !PT ;  /* 0xffffe00025027812 */ /* 0x000fe200078ec0ff */
[----:B------:R-:W-:Y:S01]  /*6f60*/  FFMA R12, R27, R0, R12 ;  /* 0x000000001b0c7223 */ /* 0x000fe2000000000c */
[----:B------:R-:W-:Y:S01]  /*6f70*/  LOP3.LUT R3, R38, 0xffffe000, RZ, 0xc0, !PT ;  /* 0xffffe00026037812 */ /* 0x000fe200078ec0ff */
[C---:B------:R-:W-:Y:S01]  /*6f80*/  FMUL R14, R24.reuse, R18 ;  /* 0x00000012180e7220 */ /* 0x040fe20000400000 */
[----:B------:R-:W-:Y:S01]  /*6f90*/  LOP3.LUT R0, R39, 0xffffe000, RZ, 0xc0, !PT ;  /* 0xffffe00027007812 */ /* 0x000fe200078ec0ff */
[----:B------:R-:W-:Y:S01]  /*6fa0*/  FMUL R19, R24, R19 ;  /* 0x0000001318137220 */ /* 0x000fe20000400000 */
[----:B------:R-:W-:Y:S01]  /*6fb0*/  F2FP.TF32.F32.PACK_B R7, R7 ;  /* 0x00000007ff07723e */ /* 0x000fe200024050ff */
[C---:B------:R-:W-:Y:S01]  /*6fc0*/  FFMA R13, R27.reuse, R2, R13 ;  /* 0x000000021b0d7223 */ /* 0x040fe2000000000d */
[C---:B------:R-:W-:Y:S01]  /*6fd0*/  FFMA R14, R27.reuse, R3, R14 ;  /* 0x000000031b0e7223 */ /* 0x040fe2000000000e */
[----:B------:R-:W-:Y:S01]  /*6fe0*/  FFMA R15, R27, R0, R19 ;  /* 0x000000001b0f7223 */ /* 0x000fe20000000013 */
[----:B------:R-:W-:Y:S01]  /*6ff0*/  F2FP.TF32.F32.PACK_B R8, R8 ;  /* 0x00000008ff08723e */ /* 0x000fe200024050ff */
[----:B------:R1:W-:Y:S01]  /*7000*/  STSM.16.M88.4 [R69+0x400], R4 ;  /* 0x0004000445007844 */ /* 0x0003e20000000200 */
[----:B------:R-:W-:Y:S02]  /*7010*/  F2FP.TF32.F32.PACK_B R9, R9 ;  /* 0x00000009ff09723e */ /* 0x000fe400024050ff */
[----:B------:R-:W-:Y:S02]  /*7020*/  F2FP.TF32.F32.PACK_B R10, R10 ;  /* 0x0000000aff0a723e */ /* 0x000fe400024050ff */
[----:B------:R-:W-:Y:S02]  /*7030*/  F2FP.TF32.F32.PACK_B R11, R11 ;  /* 0x0000000bff0b723e */ /* 0x000fe400024050ff */
[----:B------:R-:W-:Y:S02]  /*7040*/  F2FP.TF32.F32.PACK_B R12, R12 ;  /* 0x0000000cff0c723e */ /* 0x000fe400024050ff */
[----:B------:R-:W-:Y:S01]  /*7050*/  F2FP.TF32.F32.PACK_B R13, R13 ;  /* 0x0000000dff0d723e */ /* 0x000fe200024050ff */
[----:B------:R1:W-:Y:S01]  /*7060*/  STSM.16.M88.4 [R71], R8 ;  /* 0x0000000847007844 */ /* 0x0003e20000000200 */
[----:B------:R-:W-:Y:S02]  /*7070*/  F2FP.TF32.F32.PACK_B R14, R14 ;  /* 0x0000000eff0e723e */ /* 0x000fe400024050ff */
[----:B------:R-:W-:Y:S05]  /*7080*/  F2FP.TF32.F32.PACK_B R15, R15 ;  /* 0x0000000fff0f723e */ /* 0x000fea00024050ff */
[----:B------:R1:W-:Y:S01]  /*7090*/  STSM.16.M88.4 [R72], R12 ;  /* 0x0000000c48007844 */ /* 0x0003e20000000200 */
[----:B------:R-:W-:Y:S01]  /*70a0*/  @!PT LDS RZ, [RZ] ;  /* 0x00000000fffff984 */ /* 0x000fe20000000800 */
[----:B------:R-:W-:Y:S01]  /*70b0*/  @!PT LDS RZ, [RZ] ;  /* 0x00000000fffff984 */ /* 0x000fe20000000800 */
[----:B------:R-:W-:Y:S01]  /*70c0*/  @!PT LDS RZ, [RZ] ;  /* 0x00000000fffff984 */ /* 0x000fe20000000800 */
[----:B------:R-:W-:Y:S01]  /*70d0*/  @!PT LDS RZ, [RZ] ;  /* 0x00000000fffff984 */ /* 0x000fe20000000800 */
[----:B------:R2:W-:Y:S07]  /*70e0*/  MEMBAR.ALL.CTA ;  /* 0x0000000000007992 */ /* 0x0005ee0000008000 */
[----:B--2---:R-:W2:Y:S02]  /*70f0*/  FENCE.VIEW.ASYNC.S ;  /* 0x00000000000073c6 */ /* 0x004ea40000000000 */
[----:B--2---:R-:W-:Y:S06]  /*7100*/  BAR.SYNC.DEFER_BLOCKING 0x1, 0x80 ;  /* 0x0042000000007b1d */ /* 0x004fec0000010000 */
[----:B------:R-:W-:Y:S05]  /*7110*/  @P0 BRA `(.L_x_108) ;  /* 0x0000000000280947 */ /* 0x000fea0003800000 */
[----:B------:R-:W2:Y:S01]  /*7120*/  LDCU.64 UR6, c[0x0][0x348] ;  /* 0x00006900ff0677ac */ /* 0x000ea20008000a00 */
[----:B------:R-:W-:Y:S01]  /*7130*/  UIADD3 UR4, UPT, UPT, UR43, 0x400, URZ ;  /* 0x000004002b047890 */ /* 0x000fe2000fffe0ff */
[----:B------:R-:W-:Y:S05]  /*7140*/  UMOV UR51, UR60 ;  /* 0x0000003c00337c82 */ /* 0x000fea0008000000 */
[----:B------:R-:W-:Y:S04]  /*7150*/  MOV R57, UR4 ;  /* 0x0000000400397c02 */ /* 0x000fe80008000f00 */
[----:B------:R-:W-:Y:S01]  /*7160*/  R2UR UR48, R57 ;  /* 0x00000000393072ca */ /* 0x000fe200000e0000 */
[----:B--2---:R-:W-:Y:S04]  /*7170*/  UIADD3 UR4, UP0, UPT, UR6, 0x680, URZ ;  /* 0x0000068006047890 */ /* 0x004fe8000ff1e0ff */
[----:B------:R-:W-:Y:S09]  /*7180*/  UIADD3.X UR5, UPT, UPT, URZ, UR7, URZ, UP0, !UPT ;  /* 0x00000007ff057290 */ /* 0x000ff200087fe4ff */
[----:B------:R2:W-:Y:S01]  /*7190*/  UTMASTG.3D [UR48], [UR4] ;  /* 0x00000030040073b5 */ /* 0x0005e20008010000 */
[----:B------:R0:W-:Y:S01]  /*71a0*/  UTMACMDFLUSH ;  /* 0x00000000000079b7 */ /* 0x0001e20000000000 */
[----:B--2---:R-:W-:Y:S04]  /*71b0*/  DEPBAR.LE SB0, 0x1 ;  /* 0x000080400000791a */ /* 0x004fe80000000000 */
.L_x_108:
[----:B------:R-:W-:Y:S05]  /*71c0*/  BSYNC.RECONVERGENT B0 ;  /* 0x0000000000007941 */ /* 0x000fea0003800200 */
.L_x_107:
[----:B------:R-:W-:Y:S01]  /*71d0*/  BAR.SYNC.DEFER_BLOCKING 0x1, 0x80 ;  /* 0x0042000000007b1d */ /* 0x000fe20000010000 */
[----:B------:R-:W-:Y:S01]  /*71e0*/  ISETP.NE.AND P1, PT, R68, RZ, PT ;  /* 0x000000ff4400720c */ /* 0x000fe20003f25270 */
[----:B------:R-:W-:Y:S01]  /*71f0*/  UISETP.NE.AND UP0, UPT, UR46, URZ, UPT ;  /* 0x000000ff2e00728c */ /* 0x000fe2000bf05270 */
[----:B------:R-:W-:Y:S11]  /*7200*/  LEA R2, R73, UR43, 0x3 ;  /* 0x0000002b49027c11 */ /* 0x000ff6000f8e18ff */
[----:B------:R-:W-:Y:S01]  /*7210*/  @P1 SHF.L.U32 R3, R62, 0x1f, RZ ;  /* 0x0000001f3e031819 */ /* 0x000fe200000006ff */
[----:B------:R-:W-:Y:S06]  /*7220*/  BRA.U !UP0, `(.L_x_109) ;  /* 0x0000000108247547 */ /* 0x000fec000b800000 */
[----:B-1----:R-:W-:Y:S01]  /*7230*/  IMAD.U32 R4, RZ, RZ, UR45 ;  /* 0x0000002dff047e24 */ /* 0x002fe2000f8e00ff */
[----:B------:R-:W-:Y:S01]  /*7240*/  MOV R0, UR54 ;  /* 0x0000003600007c02 */ /* 0x000fe20008000f00 */
[----:B------:R-:W-:Y:S03]  /*7250*/  UIADD3 UR4, UPT, UPT, UR45, 0x1, URZ ;  /* 0x000000012d047890 */ /* 0x000fe6000fffe0ff */
[----:B------:R-:W-:Y:S01]  /*7260*/  @P1 LEA R4, R4, UR43, 0x3 ;  /* 0x0000002b04041c11 */ /* 0x000fe2000f8e18ff */
[----:B------:R-:W-:Y:S04]  /*7270*/  UISETP.NE.AND UP0, UPT, UR4, 0x4, UPT ;  /* 0x000000040400788c */ /* 0x000fe8000bf05270 */
[----:B------:R-:W-:Y:S01]  /*7280*/  @P1 VIADD R4, R4, 0x40 ;  /* 0x0000004004041836 */ /* 0x000fe20000000000 */
[----:B------:R-:W-:Y:S04]  /*7290*/  USEL UR45, UR4, URZ, UP0 ;  /* 0x000000ff042d7287 */ /* 0x000fe80008000000 */
[----:B------:R-:W-:Y:S04]  /*72a0*/  @P1 PRMT R0, R0, 0x654, R4 ;  /* 0x0000065400001816 */ /* 0x000fe80000000004 */
[----:B------:R2:W-:Y:S04]  /*72b0*/  @P1 SYNCS.ARRIVE.TRANS64.RED.A1T0 RZ, [R0+URZ], RZ ;  /* 0x000000ff00ff19a7 */ /* 0x0005e800081004ff */
.L_x_109:
[----:B------:R-:W3:Y:S01]  /*72c0*/  @P1 SYNCS.PHASECHK.TRANS64.TRYWAIT P0, [R2+URZ+0x20], R3 ;  /* 0x00002003020015a7 */ /* 0x000ee200080011ff */
[----:B------:R-:W-:Y:S01]  /*72d0*/  BSSY B1, `(.L_x_110) ;  /* 0x0000017000017945 */ /* 0x000fe20003800000 */
[----:B---3--:R-:W-:Y:S03]  /*72e0*/  @P1 SEL R75, RZ, 0x1, !P0 ;  /* 0x00000001ff4b1807 */ /* 0x008fe60004000000 */
[----:B------:R-:W-:Y:S05]  /*72f0*/  @!P1 BRA `(.L_x_111) ;  /* 0x0000000000509947 */ /* 0x000fea0003800000 */
[----:B------:R-:W-:Y:S01]  /*7300*/  ISETP.NE.AND P1, PT, R76, RZ, PT ;  /* 0x000000ff4c00720c */ /* 0x000fe20003f25270 */
[----:B------:R-:W-:Y:S01]  /*7310*/  BSSY B0, `(.L_x_112) ;  /* 0x000000a000007945 */ /* 0x000fe20003800000 */
[----:B------:R-:W-:Y:S11]  /*7320*/  ISETP.NE.AND P0, PT, R75, RZ, PT ;  /* 0x000000ff4b00720c */ /* 0x000ff60003f05270 */
[----:B-1----:R-:W-:Y:S04]  /*7330*/  @P1 IMAD R5, R73, 0x2000, R74 ;  /* 0x0000200049051824 */ /* 0x002fe800078e024a */
[----:B------:R-:W-:Y:S05]  /*7340*/  @P1 VIADD R4, R5, UR43 ;  /* 0x0000002b05041c36 */ /* 0x000fea0008000000 */
[----:B------:R-:W-:Y:S01]  /*7350*/  @P1 IADD3 R3, PT, PT, R77, R4, RZ ;  /* 0x000000044d031210 */ /* 0x000fe20007ffe0ff */
[----:B------:R-:W-:Y:S01]  /*7360*/  @P1 IMAD.IADD R4, R63, 0x1, R4 ;  /* 0x000000013f041824 */ /* 0x000fe200078e0204 */
[----:B------:R-:W-:Y:S06]  /*7370*/  @P0 BRA `(.L_x_113) ;  /* 0x00000000000c0947 */ /* 0x000fec0003800000 */
[----:B--2---:R-:W-:Y:S04]  /*7380*/  SHF.L.U32 R0, R62, 0x1f, RZ ;  /* 0x0000001f3e007819 */ /* 0x004fe800000006ff */
[----:B------:R-:W1:Y:S02]  /*7390*/  SYNCS.PHASECHK.TRANS64.TRYWAIT P0, [R2+URZ+0x20], R0 ;  /* 0x00002000020075a7 */ /* 0x000e6400080011ff */
[----:B-1----:R-:W-:Y:S05]  /*73a0*/  @!P0 BRA `(.L_x_114) ;  /* 0x00000028001c8947 */ /* 0x002fea0003800000 */
.L_x_113:
[----:B------:R-:W-:Y:S05]  /*73b0*/  BSYNC B0 ;  /* 0x0000000000007941 */ /* 0x000fea0003800000 */
.L_x_112:
[----:B------:R-:W-:Y:S02]  /*73c0*/  ISETP.NE.AND P0, PT, R76, RZ, PT ;  /* 0x000000ff4c00720c */ /* 0x000fe40003f05270 */
[----:B------:R-:W-:Y:S11]  /*73d0*/  IADD3 R73, PT, PT, R73, 0x1, RZ ;  /* 0x0000000149497810 */ /* 0x000ff60007ffe0ff */
[----:B-12---:R-:W-:Y:S01]  /*73e0*/  @P0 IMAD.IADD R0, R63, 0x1, R3 ;  /* 0x000000013f000824 */ /* 0x006fe200078e0203 */
[----:B------:R-:W-:Y:S05]  /*73f0*/  @P0 WARPSYNC.ALL ;  /* 0x0000000000000948 */ /* 0x000fea0003800000 */
[----:B------:R3:W4:Y:S04]  /*7400*/  @P0 LDSM.16.M88.4 R44, [R5+UR43+0x400] ;  /* 0x0004002b052c083b */ /* 0x0007280008000200 */
[----:B------:R3:W1:Y:S04]  /*7410*/  @P0 LDSM.16.M88.4 R40, [R4+0x400] ;  /* 0x000400000428083b */ /* 0x0006680000000200 */
[----:B------:R3:W2:Y:S04]  /*7420*/  @P0 LDSM.16.M88.4 R32, [R3+0x400] ;  /* 0x000400000320083b */ /* 0x0006a80000000200 */
[----:B------:R3:W1:Y:S02]  /*7430*/  @P0 LDSM.16.M88.4 R36, [R0+0x400] ;  /* 0x000400000024083b */ /* 0x0006640000000200 */
.L_x_111:
[----:B------:R-:W-:Y:S05]  /*7440*/  BSYNC B1 ;  /* 0x0000000000017941 */ /* 0x000fea0003800000 */
.L_x_110:
[----:B--23--:R-:W-:Y:S05]  /*7450*/  VIADD R0, R25, 0x20 ;  /* 0x0000002019007836 */ /* 0x00cfea0000000000 */
[----:B------:R-:W-:Y:S04]  /*7460*/  SHF.R.U32.HI R0, RZ, 0x15, R0 ;  /* 0x00000015ff007819 */ /* 0x000fe80000011600 */
[----:B------:R-:W-:Y:S11]  /*7470*/  LOP3.LUT P0, RZ, R0, 0x3, R54, 0x48, !PT ;  /* 0x0000000300ff7812 */ /* 0x000ff60007804836 */
[----:B------:R-:W-:Y:S02]  /*7480*/  @!UPT UIADD3 URZ, UPT, UPT, URZ, URZ, URZ ;  /* 0x000000fffffff290 */ /* 0x000fe4000fffe0ff */
[----:B------:R-:W-:Y:S05]  /*7490*/  @!P0 BRA `(.L_x_115) ;  /* 0x0000000000408947 */ /* 0x000fea0003800000 */
[----:B------:R-:W2:Y:S01]  /*74a0*/  LDCU.64 UR8, c[0x4][0x70] ;  /* 0x01000e00ff0877ac */ /* 0x000ea20008000a00 */
[----:B------:R-:W-:Y:S01]  /*74b0*/  MOV R3, 0x0 ;  /* 0x0000000000037802 */ /* 0x000fe20000000f00 */
[----:B-1----:R-:W-:Y:S02]  /*74c0*/  HFMA2 R12, -RZ, RZ, 0, 5.9604644775390625e-08 ;  /* 0x00000001ff0c7431 */ /* 0x002fe400000001ff */
[----:B------:R-:W-:Y:S02]  /*74d0*/  IMAD.MOV.U32 R8, RZ, RZ, 0x192 ;  /* 0x00000192ff087424 */ /* 0x000fe400078e00ff */
[----:B------:R-:W-:Y:S01]  /*74e0*/  IMAD.MOV.U32 R13, RZ, RZ, RZ ;  /* 0x000000ffff0d7224 */ /* 0x000fe200078e00ff */
[----:B------:R-:W1:Y:S01]  /*74f0*/  LDCU.64 UR6, c[0x4][0x78] ;  /* 0x01000f00ff0677ac */ /* 0x000e620008000a00 */
[----:B------:R-:W3:Y:S01]  /*7500*/  LDC.64 R2, c[0x4][R3] ;  /* 0x0100000003027b82 */ /* 0x000ee20000000a00 */
[----:B------:R-:W5:Y:S01]  /*7510*/  LDCU.64 UR4, c[0x4][0x10] ;  /* 0x01000200ff0477ac */ /* 0x000f620008000a00 */
[----:B--2---:R-:W-:Y:S01]  /*7520*/  MOV R5, UR9 ;  /* 0x0000000900057c02 */ /* 0x004fe20008000f00 */
[----:B------:R-:W-:Y:S01]  /*7530*/  IMAD.U32 R4, RZ, RZ, UR8 ;  /* 0x00000008ff047e24 */ /* 0x000fe2000f8e00ff */
[----:B-1----:R-:W-:Y:S01]  /*7540*/  MOV R7, UR7 ;  /* 0x0000000700077c02 */ /* 0x002fe20008000f00 */
[----:B------:R-:W-:Y:S01]  /*7550*/  IMAD.U32 R6, RZ, RZ, UR6 ;  /* 0x00000006ff067e24 */ /* 0x000fe2000f8e00ff */
[----:B-----5:R-:W-:Y:S01]  /*7560*/  MOV R11, UR5 ;  /* 0x00000005000b7c02 */ /* 0x020fe20008000f00 */
[----:B------:R-:W-:Y:S02]  /*7570*/  IMAD.U32 R10, RZ, RZ, UR4 ;  /* 0x00000004ff0a7e24 */ /* 0x000fe4000f8e00ff */
[----:B------:R-:W-:Y:S07]  /*7580*/  LEPC R20, `(.L_x_115) ;  /* 0x000000001014794e */ /* 0x000fee0000000000 */
[----:B---34-:R-:W-:Y:S05]  /*7590*/  CALL.ABS.NOINC R2 ;  /* 0x0000000002007343 */ /* 0x018fea0003c00000 */
.L_x_115:
[----:B------:R-:W-:Y:S01]  /*75a0*/  ISETP.NE.AND P6, PT, R68, RZ, PT ;  /* 0x000000ff4400720c */ /* 0x000fe20003fc5270 */
[----:B------:R-:W-:Y:S05]  /*75b0*/  WARPSYNC.ALL ;  /* 0x0000000000007948 */ /* 0x000fea0003800000 */
[----:B------:R-:W-:Y:S01]  /*75c0*/  R2UR UR4, R25 ;  /* 0x00000000190472ca */ /* 0x000fe200000e0000 */
[----:B------:R-:W-:Y:S01]  /*75d0*/  IMAD.U32 R0, RZ, RZ, UR45 ;  /* 0x0000002dff007e24 */ /* 0x000fe2000f8e00ff */
[----:B----4-:R-:W-:Y:S01]  /*75e0*/  LOP3.LUT R20, R44, 0xffffe000, RZ, 0xc0, !PT ;  /* 0xffffe0002c147812 */ /* 0x010fe200078ec0ff */
[----:B------:R-:W-:Y:S01]  /*75f0*/  IMAD.U32 R21, RZ, RZ, UR54 ;  /* 0x00000036ff157e24 */ /* 0x000fe2000f8e00ff */
[----:B------:R-:W-:Y:S01]  /*7600*/  ISETP.NE.AND P0, PT, R65, RZ, PT ;  /* 0x000000ff4100720c */ /* 0x000fe20003f05270 */
[----:B------:R-:W-:Y:S02]  /*7610*/  BSSY.RECONVERGENT B0, `(.L_x_116) ;  /* 0x000005c000007945 */ /* 0x000fe40003800200 */
[----:B------:R-:W-:Y:S05]  /*7620*/  @P6 LEA R0, R0, UR43, 0x3 ;  /* 0x0000002b00006c11 */ /* 0x000fea000f8e18ff */
[----:B------:R-:W-:Y:S01]  /*7630*/  @P6 VIADD R0, R0, 0x40 ;  /* 0x0000004000006836 */ /* 0x000fe20000000000 */
[----:B-1----:R-:W1:Y:S04]  /*7640*/  LDTM.16dp128bit.x8 R4, tmem[UR4+0x20] ;  /* 0x00002004000479ee */ /* 0x002e680008180000 */
[----:B------:R-:W-:Y:S01]  /*7650*/  @P6 PRMT R21, R21, 0x654, R0 ;  /* 0x0000065415156816 */ /* 0x000fe20000000000 */
[C---:B-1----:R-:W-:Y:S01]  /*7660*/  FMUL R0, R24.reuse, R4 ;  /* 0x0000000418007220 */ /* 0x042fe20000400000 */
[C---:B------:R-:W-:Y:S01]  /*7670*/  FMUL R4, R24.reuse, R8 ;  /* 0x0000000818047220 */ /* 0x040fe20000400000 */
[C---:B------:R-:W-:Y:S01]  /*7680*/  FMUL R8, R24.reuse, R12 ;  /* 0x0000000c18087220 */ /* 0x040fe20000400000 */
[C---:B------:R-:W-:Y:S01]  /*7690*/  FMUL R12, R24.reuse, R16 ;  /* 0x00000010180c7220 */ /* 0x040fe20000400000 */
[----:B------:R-:W-:Y:S01]  /*76a0*/  LOP3.LUT R16, R45, 0xffffe000, RZ, 0xc0, !PT ;  /* 0xffffe0002d107812 */ /* 0x000fe200078ec0ff */
[C---:B------:R-:W-:Y:S01]  /*76b0*/  FMUL R2, R24.reuse, R5 ;  /* 0x0000000518027220 */ /* 0x040fe20000400000 */
[C---:B------:R-:W-:Y:S01]  /*76c0*/  FMUL R3, R24.reuse, R6 ;  /* 0x0000000618037220 */ /* 0x040fe20000400000 */
[----:B------:R-:W-:Y:S01]  /*76d0*/  FMUL R5, R24, R9 ;  /* 0x0000000918057220 */ /* 0x000fe20000400000 */
[----:B------:R-:W-:Y:S01]  /*76e0*/  FFMA R28, R27, R20, R0 ;  /* 0x000000141b1c7223 */ /* 0x000fe20000000000 */
[----:B------:R-:W-:Y:S01]  /*76f0*/  LOP3.LUT R0, R46, 0xffffe000, RZ, 0xc0, !PT ;  /* 0xffffe0002e007812 */ /* 0x000fe200078ec0ff */
[C---:B------:R-:W-:Y:S01]  /*7700*/  FMUL R6, R24.reuse, R10 ;  /* 0x0000000a18067220 */ /* 0x040fe20000400000 */
[C---:B------:R-:W-:Y:S01]  /*7710*/  FMUL R9, R24.reuse, R13 ;  /* 0x0000000d18097220 */ /* 0x040fe20000400000 */
[C---:B------:R-:W-:Y:S01]  /*7720*/  FMUL R10, R24.reuse, R14 ;  /* 0x0000000e180a7220 */ /* 0x040fe20000400000 */
[----:B------:R-:W-:Y:S01]  /*7730*/  F2FP.TF32.F32.PACK_B R28, R28 ;  /* 0x0000001cff1c723e */ /* 0x000fe200024050ff */
[C---:B------:R-:W-:Y:S01]  /*7740*/  FMUL R13, R24.reuse, R17 ;  /* 0x00000011180d7220 */ /* 0x040fe20000400000 */
[----:B------:R-:W-:Y:S01]  /*7750*/  LOP3.LUT R17, R47, 0xffffe000, RZ, 0xc0, !PT ;  /* 0xffffe0002f117812 */ /* 0x000fe200078ec0ff */
[----:B------:R-:W-:Y:S01]  /*7760*/  FMUL R14, R24, R18 ;  /* 0x00000012180e7220 */ /* 0x000fe20000400000 */
[----:B------:R-:W-:Y:S01]  /*7770*/  LOP3.LUT R18, R40, 0xffffe000, RZ, 0xc0, !PT ;  /* 0xffffe00028127812 */ /* 0x000fe200078ec0ff */
[----:B------:R-:W-:Y:S01]  /*7780*/  FFMA R29, R27, R16, R2 ;  /* 0x000000101b1d7223 */ /* 0x000fe20000000002 */
[----:B------:R-:W-:Y:S01]  /*7790*/  LOP3.LUT R2, R41, 0xffffe000, RZ, 0xc0, !PT ;  /* 0xffffe00029027812 */ /* 0x000fe200078ec0ff */
[----:B------:R-:W-:Y:S01]  /*77a0*/  FMUL R7, R24, R7 ;  /* 0x0000000718077220 */ /* 0x000fe20000400000 */
[----:B------:R-:W-:Y:S01]  /*77b0*/  LOP3.LUT R16, R33, 0xffffe000, RZ, 0xc0, !PT ;  /* 0xffffe00021107812 */ /* 0x000fe200078ec0ff */
[C---:B------:R-:W-:Y:S01]  /*77c0*/  FFMA R30, R27.reuse, R0, R3 ;  /* 0x000000001b1e7223 */ /* 0x040fe20000000003 */
[----:B------:R-:W-:Y:S01]  /*77d0*/  LOP3.LUT R0, R42, 0xffffe000, RZ, 0xc0, !PT ;  /* 0xffffe0002a007812 */ /* 0x000fe200078ec0ff */
[C---:B------:R-:W-:Y:S01]  /*77e0*/  FFMA R31, R27.reuse, R17, R7 ;  /* 0x000000111b1f7223 */ /* 0x040fe20000000007 */
[----:B------:R-:W-:Y:S01]  /*77f0*/  LOP3.LUT R3, R32, 0xffffe000, RZ, 0xc0, !PT ;  /* 0xffffe00020037812 */ /* 0x000fe200078ec0ff */
[C---:B------:R-:W-:Y:S01]  /*7800*/  FFMA R4, R27.reuse, R18, R4 ;  /* 0x000000121b047223 */ /* 0x040fe20000000004 */
[----:B------:R-:W-:Y:S01]  /*7810*/  F2FP.TF32.F32.PACK_B R29, R29 ;  /* 0x0000001dff1d723e */ /* 0x000fe200024050ff */
[----:B------:R-:W-:Y:S01]  /*7820*/  FFMA R5, R27, R2, R5 ;  /* 0x000000021b057223 */ /* 0x000fe20000000005 */
[----:B------:R-:W-:Y:S01]  /*7830*/  LOP3.LUT R2, R43, 0xffffe000, RZ, 0xc0, !PT ;  /* 0xffffe0002b027812 */ /* 0x000fe200078ec0ff */
[----:B------:R-:W-:Y:S01]  /*7840*/  FMUL R11, R24, R11 ;  /* 0x0000000b180b7220 */ /* 0x000fe20000400000 */
[----:B------:R-:W-:Y:S01]  /*7850*/  F2FP.TF32.F32.PACK_B R30, R30 ;  /* 0x0000001eff1e723e */ /* 0x000fe200024050ff */
[C---:B------:R-:W-:Y:S01]  /*7860*/  FFMA R6, R27.reuse, R0, R6 ;  /* 0x000000001b067223 */ /* 0x040fe20000000006 */
[----:B------:R-:W-:Y:S01]  /*7870*/  LOP3.LUT R0, R34, 0xffffe000, RZ, 0xc0, !PT ;  /* 0xffffe00022007812 */ /* 0x000fe200078ec0ff */
[----:B------:R-:W-:Y:S01]  /*7880*/  FFMA R7, R27, R2, R11 ;  /* 0x000000021b077223 */ /* 0x000fe2000000000b */
[----:B------:R-:W-:Y:S01]  /*7890*/  LOP3.LUT R2, R35, 0xffffe000, RZ, 0xc0, !PT ;  /* 0xffffe00023027812 */ /* 0x000fe200078ec0ff */
[----:B------:R-:W-:Y:S01]  /*78a0*/  FFMA R8, R27, R3, R8 ;  /* 0x000000031b087223 */ /* 0x000fe20000000008 */
[----:B------:R-:W-:Y:S01]  /*78b0*/  LOP3.LUT R3, R37, 0xffffe000, RZ, 0xc0, !PT ;  /* 0xffffe00025037812 */ /* 0x000fe200078ec0ff */
[C---:B------:R-:W-:Y:S01]  /*78c0*/  FFMA R9, R27.reuse, R16, R9 ;  /* 0x000000101b097223 */ /* 0x040fe20000000009 */
[----:B------:R-:W-:Y:S01]  /*78d0*/  F2FP.TF32.F32.PACK_B R31, R31 ;  /* 0x0000001fff1f723e */ /* 0x000fe200024050ff */
[----:B------:R-:W-:Y:S01]  /*78e0*/  FMUL R15, R24, R15 ;  /* 0x0000000f180f7220 */ /* 0x000fe20000400000 */
[----:B------:R-:W-:Y:S01]  /*78f0*/  LOP3.LUT R16, R38, 0xffffe000, RZ, 0xc0, !PT ;  /* 0xffffe00026107812 */ /* 0x000fe200078ec0ff */
[C---:B------:R-:W-:Y:S01]  /*7900*/  FFMA R10, R27.reuse, R0, R10 ;  /* 0x000000001b0a7223 */ /* 0x040fe2000000000a */
[----:B------:R-:W-:Y:S01]  /*7910*/  LOP3.LUT R0, R36, 0xffffe000, RZ, 0xc0, !PT ;  /* 0xffffe00024007812 */ /* 0x000fe200078ec0ff */
[----:B------:R-:W-:Y:S01]  /*7920*/  FFMA R11, R27, R2, R15 ;  /* 0x000000021b0b7223 */ /* 0x000fe2000000000f */
[----:B------:R-:W-:Y:S01]  /*7930*/  LOP3.LUT R2, R39, 0xffffe000, RZ, 0xc0, !PT ;  /* 0xffffe00027027812 */ /* 0x000fe200078ec0ff */
[----:B------:R1:W-:Y:S01]  /*7940*/  STSM.16.M88.4 [R70+0x2400], R28 ;  /* 0x0024001c46007844 */ /* 0x0003e20000000200 */
[----:B------:R-:W-:Y:S01]  /*7950*/  F2FP.TF32.F32.PACK_B R4, R4 ;  /* 0x00000004ff04723e */ /* 0x000fe200024050ff */
[----:B------:R-:W-:Y:S01]  /*7960*/  FMUL R19, R24, R19 ;  /* 0x0000001318137220 */ /* 0x000fe20000400000 */
[----:B------:R-:W-:Y:S01]  /*7970*/  F2FP.TF32.F32.PACK_B R5, R5 ;  /* 0x00000005ff05723e */ /* 0x000fe200024050ff */
[C---:B------:R-:W-:Y:S01]  /*7980*/  FFMA R12, R27.reuse, R0, R12 ;  /* 0x000000001b0c7223 */ /* 0x040fe2000000000c */
[----:B------:R-:W-:Y:S01]  /*7990*/  F2FP.TF32.F32.PACK_B R6, R6 ;  /* 0x00000006ff06723e */ /* 0x000fe200024050ff */
[C---:B------:R-:W-:Y:S01]  /*79a0*/  FFMA R13, R27.reuse, R3, R13 ;  /* 0x000000031b0d7223 */ /* 0x040fe2000000000d */
[----:B------:R-:W-:Y:S01]  /*79b0*/  F2FP.TF32.F32.PACK_B R7, R7 ;  /* 0x00000007ff07723e */ /* 0x000fe200024050ff */
[C---:B------:R-:W-:Y:S01]  /*79c0*/  FFMA R14, R27.reuse, R16, R14 ;  /* 0x000000101b0e7223 */ /* 0x040fe2000000000e */
[----:B------:R-:W-:Y:S01]  /*79d0*/  FFMA R15, R27, R2, R19 ;  /* 0x000000021b0f7223 */ /* 0x000fe20000000013 */
[----:B------:R-:W-:Y:S02]  /*79e0*/  F2FP.TF32.F32.PACK_B R8, R8 ;  /* 0x00000008ff08723e */ /* 0x000fe400024050ff */
[----:B------:R1:W-:Y:S01]  /*79f0*/  STSM.16.M88.4 [R69+0x2400], R4 ;  /* 0x0024000445007844 */ /* 0x0003e20000000200 */
[----:B------:R-:W-:Y:S02]  /*7a00*/  F2FP.TF32.F32.PACK_B R9, R9 ;  /* 0x00000009ff09723e */ /* 0x000fe400024050ff */
[----:B------:R-:W-:Y:S02]  /*7a10*/  F2FP.TF32.F32.PACK_B R10, R10 ;  /* 0x0000000aff0a723e */ /* 0x000fe400024050ff */
[----:B------:R-:W-:Y:S02]  /*7a20*/  F2FP.TF32.F32.PACK_B R11, R11 ;  /* 0x0000000bff0b723e */ /* 0x000fe400024050ff */
[----:B------:R-:W-:Y:S02]  /*7a30*/  F2FP.TF32.F32.PACK_B R12, R12 ;  /* 0x0000000cff0c723e */ /* 0x000fe400024050ff */
[----:B------:R-:W-:Y:S01]  /*7a40*/  F2FP.TF32.F32.PACK_B R13, R13 ;  /* 0x0000000dff0d723e */ /* 0x000fe200024050ff */
[----:B------:R1:W-:Y:S01]  /*7a50*/  STSM.16.M88.4 [R71+0x2000], R8 ;  /* 0x0020000847007844 */ /* 0x0003e20000000200 */
[----:B------:R-:W-:Y:S02]  /*7a60*/  F2FP.TF32.F32.PACK_B R14, R14 ;  /* 0x0000000eff0e723e */ /* 0x000fe400024050ff */
[----:B------:R-:W-:Y:S02]  /*7a70*/  F2FP.TF32.F32.PACK_B R15, R15 ;  /* 0x0000000fff0f723e */ /* 0x000fe400024050ff */
[----:B------:R-:W-:Y:S02]  /*7a80*/  LEA R0, R73, UR43, 0x3 ;  /* 0x0000002b49007c11 */ /* 0x000fe4000f8e18ff */
[----:B------:R-:W-:Y:S01]  /*7a90*/  @P6 SHF.L.U32 R2, R62, 0x1f, RZ ;  /* 0x0000001f3e026819 */ /* 0x000fe200000006ff */
[----:B------:R1:W-:Y:S01]  /*7aa0*/  STSM.16.M88.4 [R72+0x2000], R12 ;  /* 0x0020000c48007844 */ /* 0x0003e20000000200 */
        /* <DEDUP_REMOVED lines=9> */
[----:B------:R-:W-:Y:S02]  /*7b40*/  UIADD3 UR9, UPT, UPT, UR49, 0x20, URZ ;  /* 0x0000002031097890 */ /* 0x000fe4000fffe0ff */
[----:B------:R-:W-:Y:S01]  /*7b50*/  UIADD3 UR8, UPT, UPT, UR43, 0x2400, URZ ;  /* 0x000024002b087890 */ /* 0x000fe2000fffe0ff */
[----:B------:R-:W-:Y:S01]  /*7b60*/  UMOV UR10, UR50 ;  /* 0x00000032000a7c82 */ /* 0x000fe20008000000 */
[----:B------:R-:W-:Y:S01]  /*7b70*/  UMOV UR11, UR60 ;  /* 0x0000003c000b7c82 */ /* 0x000fe20008000000 */
[----:B--2---:R-:W-:Y:S04]  /*7b80*/  UIADD3 UR4, UP0, UPT, UR6, 0x680, URZ ;  /* 0x0000068006047890 */ /* 0x004fe8000ff1e0ff */
[----:B------:R-:W-:Y:S09]  /*7b90*/  UIADD3.X UR5, UPT, UPT, URZ, UR7, URZ, UP0, !UPT ;  /* 0x00000007ff057290 */ /* 0x000ff200087fe4ff */
[----:B------:R2:W-:Y:S01]  /*7ba0*/  UTMASTG.3D [UR8], [UR4] ;  /* 0x00000008040073b5 */ /* 0x0005e20008010000 */
[----:B------:R0:W-:Y:S01]  /*7bb0*/  UTMACMDFLUSH ;  /* 0x00000000000079b7 */ /* 0x0001e20000000000 */
[----:B--2---:R-:W-:Y:S04]  /*7bc0*/  DEPBAR.LE SB0, 0x1 ;  /* 0x000080400000791a */ /* 0x004fe80000000000 */
.L_x_117:
[----:B------:R-:W-:Y:S05]  /*7bd0*/  BSYNC.RECONVERGENT B0 ;  /* 0x0000000000007941 */ /* 0x000fea0003800200 */
.L_x_116:
[----:B------:R-:W-:Y:S01]  /*7be0*/  BAR.SYNC.DEFER_BLOCKING 0x1, 0x80 ;  /* 0x0042000000007b1d */ /* 0x000fe20000010000 */
[----:B------:R-:W-:Y:S04]  /*7bf0*/  UIADD3 UR4, UPT, UPT, UR45, 0x1, URZ ;  /* 0x000000012d047890 */ /* 0x000fe8000fffe0ff */
[----:B------:R-:W-:Y:S04]  /*7c00*/  UISETP.NE.AND UP0, UPT, UR4, 0x4, UPT ;  /* 0x000000040400788c */ /* 0x000fe8000bf05270 */
[----:B------:R-:W-:Y:S01]  /*7c10*/  USEL UR44, UR4, URZ, UP0 ;  /* 0x000000ff042c7287 */ /* 0x000fe20008000000 */
[----:B------:R2:W-:Y:S01]  /*7c20*/  @P6 SYNCS.ARRIVE.TRANS64.RED.A1T0 RZ, [R21+URZ], RZ ;  /* 0x000000ff15ff69a7 */ /* 0x0005e200081004ff */
[----:B------:R-:W-:Y:S01]  /*7c30*/  BSSY B1, `(.L_x_118) ;  /* 0x0000018000017945 */ /* 0x000fe20003800000 */
[----:B------:R-:W3:Y:S02]  /*7c40*/  @P6 SYNCS.PHASECHK.TRANS64.TRYWAIT P0, [R0+URZ+0x20], R2 ;  /* 0x00002002000065a7 */ /* 0x000ee400080011ff */
[----:B---3--:R-:W-:Y:S01]  /*7c50*/  @P6 SEL R75, RZ, 0x1, !P0 ;  /* 0x00000001ff4b6807 */ /* 0x008fe20004000000 */
[----:B--2---:R-:W-:Y:S06]  /*7c60*/  @!P6 BRA `(.L_x_119) ;  /* 0x000000000050e947 */ /* 0x004fec0003800000 */
        /* <DEDUP_REMOVED lines=8> */
[----:B------:R-:W-:Y:S04]  /*7cf0*/  SHF.L.U32 R5, R62, 0x1f, RZ ;  /* 0x0000001f3e057819 */ /* 0x000fe800000006ff */
[----:B------:R-:W1:Y:S02]  /*7d00*/  SYNCS.PHASECHK.TRANS64.TRYWAIT P0, [R0+URZ+0x20], R5 ;  /* 0x00002005000075a7 */ /* 0x000e6400080011ff */
[----:B-1----:R-:W-:Y:S05]  /*7d10*/  @!P0 BRA `(.L_x_122) ;  /* 0x0000001c00d48947 */ /* 0x002fea0003800000 */
.L_x_121:
[----:B------:R-:W-:Y:S05]  /*7d20*/  BSYNC B0 ;  /* 0x0000000000007941 */ /* 0x000fea0003800000 */
.L_x_120:
[----:B------:R-:W-:Y:S02]  /*7d30*/  ISETP.NE.AND P0, PT, R76, RZ, PT ;  /* 0x000000ff4c00720c */ /* 0x000fe40003f05270 */
[----:B------:R-:W-:Y:S11]  /*7d40*/  IADD3 R73, PT, PT, R73, 0x1, RZ ;  /* 0x0000000149497810 */ /* 0x000ff60007ffe0ff */
[----:B-1----:R-:W-:Y:S01]  /*7d50*/  @P0 IMAD.IADD R0, R63, 0x1, R2 ;  /* 0x000000013f000824 */ /* 0x002fe200078e0202 */
[----:B------:R-:W-:Y:S05]  /*7d60*/  @P0 WARPSYNC.ALL ;  /* 0x0000000000000948 */ /* 0x000fea0003800000 */
[----:B------:R2:W3:Y:S04]  /*7d70*/  @P0 LDSM.16.M88.4 R44, [R4+UR43+0x400] ;  /* 0x0004002b042c083b */ /* 0x0004e80008000200 */
[----:B------:R2:W4:Y:S04]  /*7d80*/  @P0 LDSM.16.M88.4 R40, [R3+0x400] ;  /* 0x000400000328083b */ /* 0x0005280000000200 */
[----:B------:R2:W1:Y:S04]  /*7d90*/  @P0 LDSM.16.M88.4 R32, [R2+0x400] ;  /* 0x000400000220083b */ /* 0x0004680000000200 */
[----:B------:R2:W1:Y:S02]  /*7da0*/  @P0 LDSM.16.M88.4 R36, [R0+0x400] ;  /* 0x000400000024083b */ /* 0x0004640000000200 */
.L_x_119:
[----:B------:R-:W-:Y:S05]  /*7db0*/  BSYNC B1 ;  /* 0x0000000000017941 */ /* 0x000fea0003800000 */
.L_x_118:
[----:B--2---:R-:W-:Y:S05]  /*7dc0*/  VIADD R0, R25, 0x40 ;  /* 0x0000004019007836 */ /* 0x004fea0000000000 */
        /* <DEDUP_REMOVED lines=20> */
.L_x_123:
[----:B------:R-:W-:Y:S01]  /*7f10*/  ISETP.NE.AND P6, PT, R68, RZ, PT ;  /* 0x000000ff4400720c */ /* 0x000fe20003fc5270 */
[----:B------:R-:W-:Y:S05]  /*7f20*/  WARPSYNC.ALL ;  /* 0x0000000000007948 */ /* 0x000fea0003800000 */
[----:B------:R-:W-:Y:S01]  /*7f30*/  R2UR UR4, R25 ;  /* 0x00000000190472ca */ /* 0x000fe200000e0000 */
[----:B------:R-:W-:Y:S01]  /*7f40*/  IMAD.U32 R0, RZ, RZ, UR44 ;  /* 0x0000002cff007e24 */ /* 0x000fe2000f8e00ff */
[----:B---3--:R-:W-:Y:S01]  /*7f50*/  LOP3.LUT R20, R44, 0xffffe000, RZ, 0xc0, !PT ;  /* 0xffffe0002c147812 */ /* 0x008fe200078ec0ff */
        /* <DEDUP_REMOVED lines=24> */
[----:B----4-:R-:W-:Y:S01]  /*80e0*/  LOP3.LUT R18, R40, 0xffffe000, RZ, 0xc0, !PT ;  /* 0xffffe00028127812 */ /* 0x010fe200078ec0ff */
        /* <DEDUP_REMOVED lines=69> */
.L_x_125:
[----:B------:R-:W-:Y:S05]  /*8540*/  BSYNC.RECONVERGENT B0 ;  /* 0x0000000000007941 */ /* 0x000fea0003800200 */
.L_x_124:
        /* <DEDUP_REMOVED lines=12> */
[----:B------:R-:W-:Y:S04]  /*8610*/  @P1 IMAD R73, R73, 0x2000, R74 ;  /* 0x0000200049491824 */ /* 0x000fe800078e024a */
[----:B------:R-:W-:Y:S05]  /*8620*/  @P1 VIADD R3, R73, UR43 ;  /* 0x0000002b49031c36 */ /* 0x000fea0008000000 */
[----:B------:R-:W-:Y:S01]  /*8630*/  @P1 IADD3 R77, PT, PT, R77, R3, RZ ;  /* 0x000000034d4d1210 */ /* 0x000fe20007ffe0ff */
[----:B------:R-:W-:Y:S01]  /*8640*/  @P1 IMAD.IADD R3, R63, 0x1, R3 ;  /* 0x000000013f031824 */ /* 0x000fe200078e0203 */
[----:B------:R-:W-:Y:S06]  /*8650*/  @P0 BRA `(.L_x_129) ;  /* 0x00000000000c0947 */ /* 0x000fec0003800000 */
[----:B------:R-:W-:Y:S04]  /*8660*/  SHF.L.U32 R0, R62, 0x1f, RZ ;  /* 0x0000001f3e007819 */ /* 0x000fe800000006ff */
[----:B------:R-:W2:Y:S02]  /*8670*/  SYNCS.PHASECHK.TRANS64.TRYWAIT P0, [R2+URZ+0x20], R0 ;  /* 0x00002000020075a7 */ /* 0x000ea400080011ff */
[----:B--2---:R-:W-:Y:S05]  /*8680*/  @!P0 BRA `(.L_x_130) ;  /* 0x00000014008c8947 */ /* 0x004fea0003800000 */
.L_x_129:
[----:B------:R-:W-:Y:S05]  /*8690*/  BSYNC B0 ;  /* 0x0000000000007941 */ /* 0x000fea0003800000 */
.L_x_128:
[----:B------:R-:W-:Y:S11]  /*86a0*/  ISETP.NE.AND P0, PT, R76, RZ, PT ;  /* 0x000000ff4c00720c */ /* 0x000ff60003f05270 */
[----:B------:R-:W-:Y:S02]  /*86b0*/  @!UPT UIADD3 URZ, UPT, UPT, URZ, URZ, URZ ;  /* 0x000000fffffff290 */ /* 0x000fe4000fffe0ff */
[----:B--2---:R-:W-:Y:S01]  /*86c0*/  @P0 IADD3 R0, PT, PT, R63, R77, RZ ;  /* 0x0000004d3f000210 */ /* 0x004fe20007ffe0ff */
[----:B------:R-:W-:Y:S05]  /*86d0*/  @P0 WARPSYNC.ALL ;  /* 0x0000000000000948 */ /* 0x000fea0003800000 */
[----:B------:R2:W3:Y:S04]  /*86e0*/  @P0 LDSM.16.M88.4 R44, [R73+UR43+0x400] ;  /* 0x0004002b492c083b */ /* 0x0004e80008000200 */
[----:B------:R2:W4:Y:S04]  /*86f0*/  @P0 LDSM.16.M88.4 R40, [R3+0x400] ;  /* 0x000400000328083b */ /* 0x0005280000000200 */
[----:B------:R2:W1:Y:S04]  /*8700*/  @P0 LDSM.16.M88.4 R32, [R77+0x400] ;  /* 0x000400004d20083b */ /* 0x0004680000000200 */
[----:B------:R2:W1:Y:S02]  /*8710*/  @P0 LDSM.16.M88.4 R36, [R0+0x400] ;  /* 0x000400000024083b */ /* 0x0004640000000200 */
.L_x_127:
[----:B------:R-:W-:Y:S05]  /*8720*/  BSYNC B1 ;  /* 0x0000000000017941 */ /* 0x000fea0003800000 */
.L_x_126:
        /* <DEDUP_REMOVED lines=21> */
.L_x_131:
[----:B------:R-:W-:Y:S01]  /*8880*/  ISETP.NE.AND P0, PT, R65, RZ, PT ;  /* 0x000000ff4100720c */ /* 0x000fe20003f05270 */
[----:B------:R-:W-:Y:S05]  /*8890*/  WARPSYNC.ALL ;  /* 0x0000000000007948 */ /* 0x000fea0003800000 */
[----:B------:R-:W-:Y:S01]  /*88a0*/  R2UR UR4, R25 ;  /* 0x00000000190472ca */ /* 0x000fe200000e0000 */
[----:B------:R-:W-:Y:S01]  /*88b0*/  BSSY.RECONVERGENT B0, `(.L_x_132) ;  /* 0x000005d000007945 */ /* 0x000fe20003800200 */
[----:B---3--:R-:W-:Y:S02]  /*88c0*/  LOP3.LUT R0, R44, 0xffffe000, RZ, 0xc0, !PT ;  /* 0xffffe0002c007812 */ /* 0x008fe400078ec0ff */
[----:B------:R-:W-:Y:S02]  /*88d0*/  LOP3.LUT R2, R45, 0xffffe000, RZ, 0xc0, !PT ;  /* 0xffffe0002d027812 */ /* 0x000fe400078ec0ff */
[----:B------:R-:W-:Y:S02]  /*88e0*/  LOP3.LUT R3, R46, 0xffffe000, RZ, 0xc0, !PT ;  /* 0xffffe0002e037812 */ /* 0x000fe400078ec0ff */
[----:B------:R-:W-:Y:S02]  /*88f0*/  LOP3.LUT R20, R47, 0xffffe000, RZ, 0xc0, !PT ;  /* 0xffffe0002f147812 */ /* 0x000fe400078ec0ff */
[----:B----4-:R-:W-:Y:S02]  /*8900*/  LOP3.LUT R21, R40, 0xffffe000, RZ, 0xc0, !PT ;  /* 0xffffe00028157812 */ /* 0x010fe400078ec0ff */
[----:B------:R-:W-:Y:S01]  /*8910*/  LOP3.LUT R25, R41, 0xffffe000, RZ, 0xc0, !PT ;  /* 0xffffe00029197812 */ /* 0x000fe200078ec0ff */
[----:B-1----:R-:W1:Y:S01]  /*8920*/  LDTM.16dp128bit.x8 R4, tmem[UR4+0x60] ;  /* 0x00006004000479ee */ /* 0x002e620008180000 */
[----:B------:R-:W-:Y:S01]  /*8930*/  R2UR UR4, R26 ;  /* 0x000000001a0472ca */ /* 0x000fe200000e0000 */
[----:B------:R-:W-:Y:S01]  /*8940*/  NOP ;  /* 0x0000000000007918 */ /* 0x000fe20000000000 */
[----:B------:R-:W-:Y:S02]  /*8950*/  LOP3.LUT R26, R42, 0xffffe000, RZ, 0xc0, !PT ;  /* 0xffffe0002a1a7812 */ /* 0x000fe400078ec0ff */
[----:B------:R-:W-:Y:S02]  /*8960*/  LOP3.LUT R28, R43, 0xffffe000, RZ, 0xc0, !PT ;  /* 0xffffe0002b1c7812 */ /* 0x000fe400078ec0ff */
[----:B------:R-:W-:Y:S02]  /*8970*/  LOP3.LUT R29, R32, 0xffffe000, RZ, 0xc0, !PT ;  /* 0xffffe000201d7812 */ /* 0x000fe400078ec0ff */
[----:B------:R-:W-:Y:S02]  /*8980*/  LOP3.LUT R30, R33, 0xffffe000, RZ, 0xc0, !PT ;  /* 0xffffe000211e7812 */ /* 0x000fe400078ec0ff */
[----:B------:R-:W-:Y:S02]  /*8990*/  LOP3.LUT R31, R34, 0xffffe000, RZ, 0xc0, !PT ;  /* 0xffffe000221f7812 */ /* 0x000fe400078ec0ff */
[----:B------:R-:W-:Y:S01]  /*89a0*/  LOP3.LUT R32, R35, 0xffffe000, RZ, 0xc0, !PT ;  /* 0xffffe00023207812 */ /* 0x000fe200078ec0ff */
[----:B------:R-:W-:Y:S01]  /*89b0*/  UIADD3 UR4, UPT, UPT, UR4, 0xb0, URZ ;  /* 0x000000b004047890 */ /* 0x000fe2000fffe0ff */
[----:B------:R-:W-:Y:S02]  /*89c0*/  LOP3.LUT R33, R36, 0xffffe000, RZ, 0xc0, !PT ;  /* 0xffffe00024217812 */ /* 0x000fe400078ec0ff */
[----:B------:R-:W-:Y:S01]  /*89d0*/  LOP3.LUT R34, R37, 0xffffe000, RZ, 0xc0, !PT ;  /* 0xffffe00025227812 */ /* 0x000fe200078ec0ff */
[----:B------:R-:W-:Y:S01]  /*89e0*/  UPRMT UR4, UR54, 0x654, UR4 ;  /* 0x0000065436047896 */ /* 0x000fe20008000004 */
[----:B------:R-:W-:Y:S02]  /*89f0*/  LOP3.LUT R35, R38, 0xffffe000, RZ, 0xc0, !PT ;  /* 0xffffe00026237812 */ /* 0x000fe400078ec0ff */
[----:B------:R-:W-:Y:S01]  /*8a00*/  LOP3.LUT R36, R39, 0xffffe000, RZ, 0xc0, !PT ;  /* 0xffffe00027247812 */ /* 0x000fe200078ec0ff */
[C---:B-1----:R-:W-:Y:S01]  /*8a10*/  FMUL R4, R24.reuse, R4 ;  /* 0x0000000418047220 */ /* 0x042fe20000400000 */
[C---:B------:R-:W-:Y:S01]  /*8a20*/  FMUL R5, R24.reuse, R5 ;  /* 0x0000000518057220 */ /* 0x040fe20000400000 */
[C---:B------:R-:W-:Y:S01]  /*8a30*/  FMUL R6, R24.reuse, R6 ;  /* 0x0000000618067220 */ /* 0x040fe20000400000 */
[C---:B------:R-:W-:Y:S01]  /*8a40*/  FMUL R7, R24.reuse, R7 ;  /* 0x0000000718077220 */ /* 0x040fe20000400000 */
[C---:B------:R-:W-:Y:S01]  /*8a50*/  FFMA R4, R27.reuse, R0, R4 ;  /* 0x000000001b047223 */ /* 0x040fe20000000004 */
[C---:B------:R-:W-:Y:S01]  /*8a60*/  FMUL R8, R24.reuse, R8 ;  /* 0x0000000818087220 */ /* 0x040fe20000400000 */
[C---:B------:R-:W-:Y:S01]  /*8a70*/  FFMA R5, R27.reuse, R2, R5 ;  /* 0x000000021b057223 */ /* 0x040fe20000000005 */
[C---:B------:R-:W-:Y:S01]  /*8a80*/  FMUL R9, R24.reuse, R9 ;  /* 0x0000000918097220 */ /* 0x040fe20000400000 */
[C---:B------:R-:W-:Y:S01]  /*8a90*/  FFMA R6, R27.reuse, R3, R6 ;  /* 0x000000031b067223 */ /* 0x040fe20000000006 */
[----:B------:R-:W-:Y:S01]  /*8aa0*/  F2FP.TF32.F32.PACK_B R4, R4 ;  /* 0x00000004ff04723e */ /* 0x000fe200024050ff */
[C---:B------:R-:W-:Y:S01]  /*8ab0*/  FMUL R10, R24.reuse, R10 ;  /* 0x0000000a180a7220 */ /* 0x040fe20000400000 */
[----:B------:R-:W-:Y:S01]  /*8ac0*/  F2FP.TF32.F32.PACK_B R5, R5 ;  /* 0x00000005ff05723e */ /* 0x000fe200024050ff */
[C---:B------:R-:W-:Y:S01]  /*8ad0*/  FFMA R7, R27.reuse, R20, R7 ;  /* 0x000000141b077223 */ /* 0x040fe20000000007 */
[C---:B------:R-:W-:Y:S01]  /*8ae0*/  FMUL R11, R24.reuse, R11 ;  /* 0x0000000b180b7220 */ /* 0x040fe20000400000 */
        /* <DEDUP_REMOVED lines=8> */
[----:B------:R-:W-:Y:S01]  /*8b70*/  F2FP.TF32.F32.PACK_B R6, R6 ;  /* 0x00000006ff06723e */ /* 0x000fe200024050ff */
[C---:B------:R-:W-:Y:S01]  /*8b80*/  FFMA R12, R27.reuse, R29, R12 ;  /* 0x0000001d1b0c7223 */ /* 0x040fe2000000000c */
[----:B------:R-:W-:Y:S01]  /*8b90*/  F2FP.TF32.F32.PACK_B R7, R7 ;  /* 0x00000007ff07723e */ /* 0x000fe200024050ff */
[C---:B------:R-:W-:Y:S01]  /*8ba0*/  FMUL R16, R24.reuse, R16 ;  /* 0x0000001018107220 */ /* 0x040fe20000400000 */
[C---:B------:R-:W-:Y:S01]  /*8bb0*/  FFMA R13, R27.reuse, R30, R13 ;  /* 0x0000001e1b0d7223 */ /* 0x040fe2000000000d */
[C---:B------:R-:W-:Y:S01]  /*8bc0*/  FMUL R17, R24.reuse, R17 ;  /* 0x0000001118117220 */ /* 0x040fe20000400000 */
[C---:B------:R-:W-:Y:S01]  /*8bd0*/  FFMA R14, R27.reuse, R31, R14 ;  /* 0x0000001f1b0e7223 */ /* 0x040fe2000000000e */
[C---:B------:R-:W-:Y:S01]  /*8be0*/  FMUL R18, R24.reuse, R18 ;  /* 0x0000001218127220 */ /* 0x040fe20000400000 */
[C---:B------:R-:W-:Y:S01]  /*8bf0*/  FFMA R15, R27.reuse, R32, R15 ;  /* 0x000000201b0f7223 */ /* 0x040fe2000000000f */
[----:B------:R-:W-:Y:S01]  /*8c00*/  FMUL R19, R24, R19 ;  /* 0x0000001318137220 */ /* 0x000fe20000400000 */
[----:B------:R-:W-:Y:S01]  /*8c10*/  F2FP.TF32.F32.PACK_B R8, R8 ;  /* 0x00000008ff08723e */ /* 0x000fe200024050ff */
[C---:B------:R-:W-:Y:S01]  /*8c20*/  FFMA R16, R27.reuse, R33, R16 ;  /* 0x000000211b107223 */ /* 0x040fe20000000010 */
[----:B------:R-:W-:Y:S01]  /*8c30*/  F2FP.TF32.F32.PACK_B R9, R9 ;  /* 0x00000009ff09723e */ /* 0x000fe200024050ff */
[----:B------:R-:W-:Y:S01]  /*8c40*/  SYNCS.ARRIVE.TRANS64.RED.A1T0 RZ, [UR4], RZ ;  /* 0x000000ffffff79a7 */ /* 0x000fe20008100404 */
[----:B------:R1:W-:Y:S01]  /*8c50*/  STSM.16.M88.4 [R70+0x6400], R4 ;  /* 0x0064000446007844 */ /* 0x0003e20000000200 */
        /* <DEDUP_REMOVED lines=14> */
[----:B------:R-:W-:Y:S05]  /*8d40*/  F2FP.TF32.F32.PACK_B R19, R19 ;  /* 0x00000013ff13723e */ /* 0x000fea00024050ff */
        /* <DEDUP_REMOVED lines=19> */
.L_x_133:
[----:B------:R-:W-:Y:S05]  /*8e80*/  BSYNC.RECONVERGENT B0 ;  /* 0x0000000000007941 */ /* 0x000fea0003800200 */
.L_x_132:
[----:B------:R-:W-:Y:S01]  /*8e90*/  BAR.SYNC.DEFER_BLOCKING 0x1, 0x80 ;  /* 0x0042000000007b1d */ /* 0x000fe20000010000 */
[----:B------:R-:W-:Y:S01]  /*8ea0*/  UISETP.NE.AND UP0, UPT, UR46, -0x4, UPT ;  /* 0xfffffffc2e00788c */ /* 0x000fe2000bf05270 */
[----:B------:R-:W-:Y:S08]  /*8eb0*/  IADD3 R22, PT, PT, R22, 0x1, RZ ;  /* 0x0000000116167810 */ /* 0x000ff00007ffe0ff */
[----:B------:R-:W-:Y:S05]  /*8ec0*/  BRA.U !UP0, `(.L_x_134) ;  /* 0x0000000108287547 */ /* 0x000fea000b800000 */
[----:B------:R-:W-:Y:S01]  /*8ed0*/  ISETP.NE.AND P0, PT, R68, RZ, PT ;  /* 0x000000ff4400720c */ /* 0x000fe20003f05270 */
[----:B------:R-:W-:Y:S01]  /*8ee0*/  IMAD.U32 R2, RZ, RZ, UR45 ;  /* 0x0000002dff027e24 */ /* 0x000fe2000f8e00ff */
[----:B------:R-:W-:Y:S01]  /*8ef0*/  UIADD3 UR4, UPT, UPT, UR45, 0x1, URZ ;  /* 0x000000012d047890 */ /* 0x000fe2000fffe0ff */
[----:B------:R-:W-:Y:S03]  /*8f00*/  IMAD.U32 R0, RZ, RZ, UR54 ;  /* 0x00000036ff007e24 */ /* 0x000fe6000f8e00ff */
[----:B------:R-:W-:Y:S04]  /*8f10*/  UISETP.NE.AND UP0, UPT, UR4, 0x4, UPT ;  /* 0x000000040400788c */ /* 0x000fe8000bf05270 */
[----:B------:R-:W-:Y:S03]  /*8f20*/  USEL UR45, UR4, URZ, UP0 ;  /* 0x000000ff042d7287 */ /* 0x000fe60008000000 */
[----:B------:R-:W-:Y:S05]  /*8f30*/  @P0 LEA R2, R2, UR43, 0x3 ;  /* 0x0000002b02020c11 */ /* 0x000fea000f8e18ff */
[----:B------:R-:W-:Y:S05]  /*8f40*/  @P0 VIADD R2, R2, 0x40 ;  /* 0x0000004002020836 */ /* 0x000fea0000000000 */
[----:B------:R-:W-:Y:S04]  /*8f50*/  @P0 PRMT R0, R0, 0x654, R2 ;  /* 0x0000065400000816 */ /* 0x000fe80000000002 */
[----:B------:R2:W-:Y:S03]  /*8f60*/  @P0 SYNCS.ARRIVE.TRANS64.RED.A1T0 RZ, [R0+URZ], RZ ;  /* 0x000000ff00ff09a7 */ /* 0x0005e600081004ff */
.L_x_134:
[----:B------:R-:W-:Y:S01]  /*8f70*/  R2UR UR5, R55 ;  /* 0x00000000370572ca */ /* 0x000fe200000e0000 */
[----:B------:R-:W-:Y:S01]  /*8f80*/  UISETP.NE.AND UP0, UPT, UR62, URZ, UPT ;  /* 0x000000ff3e00728c */ /* 0x000fe2000bf05270 */
[----:B------:R-:W-:Y:S01]  /*8f90*/  R2UR UR4, R56 ;  /* 0x00000000380472ca */ /* 0x000fe200000e0000 */
[----:B------:R-:W-:Y:S01]  /*8fa0*/  UIADD3 UR46, UPT, UPT, UR46, 0x4, URZ ;  /* 0x000000042e2e7890 */ /* 0x000fe2000fffe0ff */
[----:B------:R-:W-:Y:S01]  /*8fb0*/  ISETP.NE.AND P0, PT, R59, 0x2, PT ;  /* 0x000000023b00780c */ /* 0x000fe20003f05270 */
[----:B------:R-:W-:Y:S01]  /*8fc0*/  UMOV UR60, UR61 ;  /* 0x0000003d003c7c82 */ /* 0x000fe20008000000 */
[----:B------:R-:W-:Y:S02]  /*8fd0*/  ISETP.NE.AND P1, PT, R22, 0x4, PT ;  /* 0x000000041600780c */ /* 0x000fe40003f25270 */
[----:B------:R-:W-:Y:S02]  /*8fe0*/  SEL R2, RZ, 0x1, P0 ;  /* 0x00000001ff027807 */ /* 0x000fe40000000000 */
[----:B--2---:R-:W-:Y:S02]  /*8ff0*/  SEL R0, RZ, 0x1, P1 ;  /* 0x00000001ff007807 */ /* 0x004fe40000800000 */
[----:B------:R-:W-:Y:S01]  /*9000*/  LOP3.LUT R60, R60, R2, RZ, 0x3c, !PT ;  /* 0x000000023c3c7212 */ /* 0x000fe200078e3cff */
[----:B------:R-:W-:Y:S01]  /*9010*/  UIADD3 UR20, UPT, UPT, UR36, UR5, URZ ;  /* 0x0000000524147290 */ /* 0x000fe2000fffe0ff */
[----:B------:R-:W-:Y:S01]  /*9020*/  LOP3.LUT R61, R61, R0, RZ, 0x3c, !PT ;  /* 0x000000003d3d7212 */ /* 0x000fe200078e3cff */
[----:B------:R-:W-:Y:S01]  /*9030*/  UIADD3 UR16, UPT, UPT, UR37, UR4, URZ ;  /* 0x0000000425107290 */ /* 0x000fe2000fffe0ff */
[----:B------:R-:W-:Y:S02]  /*9040*/  SEL R59, R59, RZ, P0 ;  /* 0x000000ff3b3b7207 */ /* 0x000fe40000000000 */
[----:B------:R-:W-:Y:S01]  /*9050*/  SEL R22, R22, RZ, P1 ;  /* 0x000000ff16167207 */ /* 0x000fe20000800000 */
[----:B------:R-:W-:Y:S08]  /*9060*/  BRA.U UP0, `(.L_x_135) ;  /* 0xffffffc900907547 */ /* 0x000ff0000b83ffff */
[----:B------:R-:W-:-:S09]  /*9070*/  UISETP.NE.AND UP0, UPT, UR63, URZ, UPT ;  /* 0x000000ff3f00728c */ /* 0x000fd2000bf05270 */
[----:B------:R-:W-:Y:S05]  /*9080*/  BRA.U !UP0, `(.L_x_136) ;  /* 0x0000000108487547 */ /* 0x000fea000b800000 */
[----:B------:R-:W2:Y:S02]  /*9090*/  LDCU.64 UR4, c[0x0][0x890] ;  /* 0x00011200ff0477ac */ /* 0x000ea40008000a00 */
[----:B--2---:R-:W-:-:S04]  /*90a0*/  UISETP.NE.U32.AND UP0, UPT, UR4, URZ, UPT ;  /* 0x000000ff0400728c */ /* 0x004fc8000bf05070 */
[----:B------:R-:W-:-:S09]  /*90b0*/  UISETP.NE.AND.EX UP0, UPT, UR5, URZ, UPT, UP0 ;  /* 0x000000ff0500728c */ /* 0x000fd2000bf05300 */
[----:B------:R-:W-:Y:S05]  /*90c0*/  BRA.U UP0, `(.L_x_137) ;  /* 0x00000001000c7547 */ /* 0x000fea000b800000 */
[----:B------:R-:W-:-:S13]  /*90d0*/  FSETP.NEU.AND P0, PT, R27, RZ, PT ;  /* 0x000000ff1b00720b */ /* 0x000fda0003f0d000 */
[----:B------:R-:W-:Y:S05]  /*90e0*/  @!P0 EXIT ;  /* 0x000000000000894d */ /* 0x000fea0003800000 */
[----:B------:R-:W-:Y:S05]  /*90f0*/  BRA `(.L_x_136) ;  /* 0x00000000002c7947 */ /* 0x000fea0003800000 */
.L_x_137:
[----:B------:R-:W-:Y:S01]  /*9100*/  ISETP.NE.AND P0, PT, R58, RZ, PT ;  /* 0x000000ff3a00720c */ /* 0x000fe20003f05270 */
[----:B------:R-:W-:-:S12]  /*9110*/  BSSY.RECONVERGENT B0, `(.L_x_136) ;  /* 0x0000009000007945 */ /* 0x000fd80003800200 */
[----:B------:R-:W-:Y:S05]  /*9120*/  @P0 BRA `(.L_x_138) ;  /* 0x0000000000140947 */ /* 0x000fea0003800000 */
[----:B------:R-:W2:Y:S02]  /*9130*/  LDCU.64 UR4, c[0x0][0x888] ;  /* 0x00011100ff0477ac */ /* 0x000ea40008000a00 */
[----:B--2---:R-:W-:-:S04]  /*9140*/  ISETP.NE.U32.AND P0, PT, RZ, UR4, PT ;  /* 0x00000004ff007c0c */ /* 0x004fc8000bf05070 */
[----:B------:R-:W-:-:S13]  /*9150*/  ISETP.NE.AND.EX P0, PT, RZ, UR5, PT, P0 ;  /* 0x00000005ff007c0c */ /* 0x000fda000bf05300 */
[----:B------:R-:W-:Y:S05]  /*9160*/  @!P0 EXIT ;  /* 0x000000000000894d */ /* 0x000fea0003800000 */
[----:B------:R-:W-:Y:S05]  /*9170*/  BRA `(.L_x_139) ;  /* 0x0000000000087947 */ /* 0x000fea0003800000 */
.L_x_138:
[----:B------:R-:W-:-:S13]  /*9180*/  FSETP.NEU.AND P0, PT, R27, RZ, PT ;  /* 0x000000ff1b00720b */ /* 0x000fda0003f0d000 */
[----:B------:R-:W-:Y:S05]  /*9190*/  @!P0 EXIT ;  /* 0x000000000000894d */ /* 0x000fea0003800000 */
.L_x_139:
[----:B------:R-:W-:Y:S05]  /*91a0*/  BSYNC.RECONVERGENT B0 ;  /* 0x0000000000007941 */ /* 0x000fea0003800200 */
.L_x_136:
[----:B------:R-:W-:Y:S01]  /*91b0*/  ULEA UR4, UR45, UR43, 0x3 ;  /* 0x0000002b2d047291 */ /* 0x000fe2000f8e18ff */
[----:B------:R-:W-:-:S04]  /*91c0*/  DEPBAR.LE SB0, 0x0 ;  /* 0x000080000000791a */ /* 0x000fc80000000000 */
[----:B------:R-:W-:-:S04]  /*91d0*/  UIADD3 UR4, UPT, UPT, UR4, 0x40, URZ ;  /* 0x0000004004047890 */ /* 0x000fc8000fffe0ff */
[----:B------:R-:W-:-:S09]  /*91e0*/  UPRMT UR4, UR54, 0x654, UR4 ;  /* 0x0000065436047896 */ /* 0x000fd20008000004 */
[----:B------:R-:W-:Y:S01]  /*91f0*/  SYNCS.ARRIVE.TRANS64.RED.A1T0 RZ, [UR4], RZ ;  /* 0x000000ffffff79a7 */ /* 0x000fe20008100404 */
[----:B------:R-:W-:Y:S05]  /*9200*/  EXIT ;  /* 0x000000000000794d */ /* 0x000fea0003800000 */
.L_x_24:
[----:B--2---:R2:W3:Y:S02]  /*9210*/  SYNCS.PHASECHK.TRANS64.TRYWAIT P0, [R0+URZ+0xe0], R2 ;  /* 0x0000e002000075a7 */ /* 0x0044e400080011ff */
[----:B---3--:R-:W-:Y:S05]  /*9220*/  @!P0 NANOSLEEP.SYNCS 0x989680 ;  /* 0x009896800000895d */ /* 0x008fea0003900000 */
[----:B------:R-:W3:Y:S02]  /*9230*/  @!P0 SYNCS.PHASECHK.TRANS64 P0, [R0+URZ+0xe0], R2 ;  /* 0x0000e002000085a7 */ /* 0x000ee400080010ff */
[----:B---3--:R-:W-:Y:S05]  /*9240*/  @!P0 BRA `(.L_x_24) ;  /* 0xfffffffc00f08947 */ /* 0x008fea000383ffff */
[----:B------:R-:W-:Y:S05]  /*9250*/  BRA `(.L_x_140) ;  /* 0xffffff8400887947 */ /* 0x000fea000383ffff */
.L_x_27:
[----:B-1----:R-:W-:-:S07]  /*9260*/  MOV R0, UR57 ;  /* 0x0000003900007c02 */ /* 0x002fce0008000f00 */
.L_x_141:
[----:B-1----:R1:W2:Y:S02]  /*9270*/  SYNCS.PHASECHK.TRANS64.TRYWAIT P0, [R0+URZ+0x10], R3 ;  /* 0x00001003000075a7 */ /* 0x0022a400080011ff */
[----:B--2---:R-:W-:Y:S05]  /*9280*/  @!P0 NANOSLEEP.SYNCS 0x989680 ;  /* 0x009896800000895d */ /* 0x004fea0003900000 */
[----:B------:R-:W2:Y:S02]  /*9290*/  @!P0 SYNCS.PHASECHK.TRANS64 P0, [R0+URZ+0x10], R3 ;  /* 0x00001003000085a7 */ /* 0x000ea400080010ff */
[----:B--2---:R-:W-:Y:S05]  /*92a0*/  @!P0 BRA `(.L_x_141) ;  /* 0xfffffffc00f08947 */ /* 0x004fea000383ffff */
[----:B------:R-:W-:Y:S05]  /*92b0*/  BRA `(.L_x_26) ;  /* 0xffffff8400d07947 */ /* 0x000fea000383ffff */
.L_x_36:
[----:B-1----:R-:W-:-:S07]  /*92c0*/  MOV R0, UR57 ;  /* 0x0000003900007c02 */ /* 0x002fce0008000f00 */
.L_x_142:
[----:B-1----:R1:W2:Y:S02]  /*92d0*/  SYNCS.PHASECHK.TRANS64.TRYWAIT P0, [R0+URZ+0x10], R3 ;  /* 0x00001003000075a7 */ /* 0x0022a400080011ff */
[----:B--2---:R-:W-:Y:S05]  /*92e0*/  @!P0 NANOSLEEP.SYNCS 0x989680 ;  /* 0x009896800000895d */ /* 0x004fea0003900000 */
[----:B------:R-:W2:Y:S02]  /*92f0*/  @!P0 SYNCS.PHASECHK.TRANS64 P0, [R0+URZ+0x10], R3 ;  /* 0x00001003000085a7 */ /* 0x000ea400080010ff */
[----:B--2---:R-:W-:Y:S05]  /*9300*/  @!P0 BRA `(.L_x_142) ;  /* 0xfffffffc00f08947 */ /* 0x004fea000383ffff */
[----:B------:R-:W-:Y:S05]  /*9310*/  BRA `(.L_x_35) ;  /* 0xffffff8c00287947 */ /* 0x000fea000383ffff */
.L_x_43:
[----:B-1----:R1:W4:Y:S02]  /*9320*/  SYNCS.PHASECHK.TRANS64.TRYWAIT P0, [R3+URZ+0x70], R0 ;  /* 0x00007000030075a7 */ /* 0x00232400080011ff */
[----:B----4-:R-:W-:Y:S05]  /*9330*/  @!P0 NANOSLEEP.SYNCS 0x989680 ;  /* 0x009896800000895d */ /* 0x010fea0003900000 */
[----:B------:R-:W4:Y:S02]  /*9340*/  @!P0 SYNCS.PHASECHK.TRANS64 P0, [R3+URZ+0x70], R0 ;  /* 0x00007000030085a7 */ /* 0x000f2400080010ff */
[----:B----4-:R-:W-:Y:S05]  /*9350*/  @!P0 BRA `(.L_x_43) ;  /* 0xfffffffc00f08947 */ /* 0x010fea000383ffff */
[----:B------:R-:W-:Y:S05]  /*9360*/  BRA `(.L_x_143) ;  /* 0xffffff9000607947 */ /* 0x000fea000383ffff */
.L_x_47:
[----:B------:R-:W-:-:S07]  /*9370*/  MOV R0, UR4 ;  /* 0x0000000400007c02 */ /* 0x000fce0008000f00 */
.L_x_144:
[----:B-1----:R1:W2:Y:S02]  /*9380*/  SYNCS.PHASECHK.TRANS64.TRYWAIT P0, [R0+URZ], R2 ;  /* 0x00000002000075a7 */ /* 0x0022a400080011ff */
[----:B--2---:R-:W-:Y:S05]  /*9390*/  @!P0 NANOSLEEP.SYNCS 0x989680 ;  /* 0x009896800000895d */ /* 0x004fea0003900000 */
[----:B------:R-:W2:Y:S02]  /*93a0*/  @!P0 SYNCS.PHASECHK.TRANS64 P0, [R0+URZ], R2 ;  /* 0x00000002000085a7 */ /* 0x000ea400080010ff */
[----:B--2---:R-:W-:Y:S05]  /*93b0*/  @!P0 BRA `(.L_x_144) ;  /* 0xfffffffc00f08947 */ /* 0x004fea000383ffff */
[----:B------:R-:W-:Y:S05]  /*93c0*/  BRA `(.L_x_145) ;  /* 0xffffff98000c7947 */ /* 0x000fea000383ffff */
.L_x_50:
[----:B-1----:R1:W2:Y:S02]  /*93d0*/  SYNCS.PHASECHK.TRANS64.TRYWAIT P0, [R2+URZ+0xd0], R4 ;  /* 0x0000d004020075a7 */ /* 0x0022a400080011ff */
[----:B--2---:R-:W-:Y:S05]  /*93e0*/  @!P0 NANOSLEEP.SYNCS 0x989680 ;  /* 0x009896800000895d */ /* 0x004fea0003900000 */
[----:B------:R-:W2:Y:S02]  /*93f0*/  @!P0 SYNCS.PHASECHK.TRANS64 P0, [R2+URZ+0xd0], R4 ;  /* 0x0000d004020085a7 */ /* 0x000ea400080010ff */
[----:B--2---:R-:W-:Y:S05]  /*9400*/  @!P0 BRA `(.L_x_50) ;  /* 0xfffffffc00f08947 */ /* 0x004fea000383ffff */
[----:B------:R-:W-:Y:S05]  /*9410*/  BRA `(.L_x_146) ;  /* 0xffffff9800687947 */ /* 0x000fea000383ffff */
.L_x_51:
[----:B------:R-:W-:-:S07]  /*9420*/  MOV R2, UR4 ;  /* 0x0000000400027c02 */ /* 0x000fce0008000f00 */
.L_x_147:
[----:B-1----:R1:W2:Y:S02]  /*9430*/  SYNCS.PHASECHK.TRANS64.TRYWAIT P0, [R2+URZ+0x80], R5 ;  /* 0x00008005020075a7 */ /* 0x0022a400080011ff */
[----:B--2---:R-:W-:Y:S05]  /*9440*/  @!P0 NANOSLEEP.SYNCS 0x989680 ;  /* 0x009896800000895d */ /* 0x004fea0003900000 */
[----:B------:R-:W2:Y:S02]  /*9450*/  @!P0 SYNCS.PHASECHK.TRANS64 P0, [R2+URZ+0x80], R5 ;  /* 0x00008005020085a7 */ /* 0x000ea400080010ff */
[----:B--2---:R-:W-:Y:S05]  /*9460*/  @!P0 BRA `(.L_x_147) ;  /* 0xfffffffc00f08947 */ /* 0x004fea000383ffff */
[----:B------:R-:W-:Y:S05]  /*9470*/  BRA `(.L_x_148) ;  /* 0xffffff9800787947 */ /* 0x000fea000383ffff */
.L_x_52:
[----:B-1----:R1:W2:Y:S02]  /*9480*/  SYNCS.PHASECHK.TRANS64.TRYWAIT P1, [R2+URZ+0x70], R4 ;  /* 0x00007004020075a7 */ /* 0x0022a400080211ff */
[----:B--2---:R-:W-:Y:S05]  /*9490*/  @!P1 NANOSLEEP.SYNCS 0x989680 ;  /* 0x009896800000995d */ /* 0x004fea0003900000 */
[----:B------:R-:W2:Y:S02]  /*94a0*/  @!P1 SYNCS.PHASECHK.TRANS64 P1, [R2+URZ+0x70], R4 ;  /* 0x00007004020095a7 */ /* 0x000ea400080210ff */
[----:B--2---:R-:W-:Y:S05]  /*94b0*/  @!P1 BRA `(.L_x_52) ;  /* 0xfffffffc00f09947 */ /* 0x004fea000383ffff */
[----:B------:R-:W-:Y:S05]  /*94c0*/  BRA `(.L_x_149) ;  /* 0xffffff9800a87947 */ /* 0x000fea000383ffff */
.L_x_55:
[----:B------:R-:W-:-:S07]  /*94d0*/  MOV R0, UR4 ;  /* 0x0000000400007c02 */ /* 0x000fce0008000f00 */
.L_x_150:
[----:B-1----:R1:W2:Y:S02]  /*94e0*/  SYNCS.PHASECHK.TRANS64.TRYWAIT P0, [R0+URZ+0x80], R2 ;  /* 0x00008002000075a7 */ /* 0x0022a400080011ff */
[----:B--2---:R-:W-:Y:S05]  /*94f0*/  @!P0 NANOSLEEP.SYNCS 0x989680 ;  /* 0x009896800000895d */ /* 0x004fea0003900000 */
[----:B------:R-:W2:Y:S02]  /*9500*/  @!P0 SYNCS.PHASECHK.TRANS64 P0, [R0+URZ+0x80], R2 ;  /* 0x00008002000085a7 */ /* 0x000ea400080010ff */
[----:B--2---:R-:W-:Y:S05]  /*9510*/  @!P0 BRA `(.L_x_150) ;  /* 0xfffffffc00f08947 */ /* 0x004fea000383ffff */
[----:B------:R-:W-:Y:S05]  /*9520*/  BRA `(.L_x_54) ;  /* 0xffffff9800fc7947 */ /* 0x000fea000383ffff */
.L_x_62:
[----:B-1----:R1:W2:Y:S02]  /*9530*/  SYNCS.PHASECHK.TRANS64.TRYWAIT P1, [R0+URZ+0x70], R2 ;  /* 0x00007002000075a7 */ /* 0x0022a400080211ff */
[----:B--2---:R-:W-:Y:S05]  /*9540*/  @!P1 NANOSLEEP.SYNCS 0x989680 ;  /* 0x009896800000995d */ /* 0x004fea0003900000 */
[----:B------:R-:W2:Y:S02]  /*9550*/  @!P1 SYNCS.PHASECHK.TRANS64 P1, [R0+URZ+0x70], R2 ;  /* 0x00007002000095a7 */ /* 0x000ea400080210ff */
[----:B--2---:R-:W-:Y:S05]  /*9560*/  @!P1 BRA `(.L_x_62) ;  /* 0xfffffffc00f09947 */ /* 0x004fea000383ffff */
[----:B------:R-:W-:Y:S05]  /*9570*/  BRA `(.L_x_151) ;  /* 0xffffffa000647947 */ /* 0x000fea000383ffff */
.L_x_63:
[----:B------:R-:W-:-:S13]  /*9580*/  R2UR UR4, R13 ;  /* 0x000000000d0472ca */ /* 0x000fda00000e0000 */
[----:B------:R-:W-:-:S07]  /*9590*/  MOV R2, UR4 ;  /* 0x0000000400027c02 */ /* 0x000fce0008000f00 */
.L_x_152:
[----:B-1----:R1:W2:Y:S02]  /*95a0*/  SYNCS.PHASECHK.TRANS64.TRYWAIT P0, [R2+URZ+0xb0], R0 ;  /* 0x0000b000020075a7 */ /* 0x0022a400080011ff */
[----:B--2---:R-:W-:Y:S05]  /*95b0*/  @!P0 NANOSLEEP.SYNCS 0x989680 ;  /* 0x009896800000895d */ /* 0x004fea0003900000 */
[----:B------:R-:W2:Y:S02]  /*95c0*/  @!P0 SYNCS.PHASECHK.TRANS64 P0, [R2+URZ+0xb0], R0 ;  /* 0x0000b000020085a7 */ /* 0x000ea400080010ff */
[----:B--2---:R-:W-:Y:S05]  /*95d0*/  @!P0 BRA `(.L_x_152) ;  /* 0xfffffffc00f08947 */ /* 0x004fea000383ffff */
[----:B------:R-:W-:Y:S05]  /*95e0*/  BRA `(.L_x_153) ;  /* 0xffffffa000b87947 */ /* 0x000fea000383ffff */
.L_x_66:
[----:B------:R-:W-:Y:S07]  /*95f0*/  MOV R0, UR5 ;  /* 0x0000000500007c02 */ /* 0x000fee0008000f00 */
.L_x_154:
[----:B-1----:R1:W2:Y:S02]  /*9600*/  SYNCS.PHASECHK.TRANS64.TRYWAIT P0, [R0+URZ], R2 ;  /* 0x00000002000075a7 */ /* 0x0022a400080011ff */
[----:B--2---:R-:W-:Y:S05]  /*9610*/  @!P0 NANOSLEEP.SYNCS 0x989680 ;  /* 0x009896800000895d */ /* 0x004fea0003900000 */
[----:B------:R-:W2:Y:S02]  /*9620*/  @!P0 SYNCS.PHASECHK.TRANS64 P0, [R0+URZ], R2 ;  /* 0x00000002000085a7 */ /* 0x000ea400080010ff */
[----:B--2---:R-:W-:Y:S05]  /*9630*/  @!P0 BRA `(.L_x_154) ;  /* 0xfffffffc00f08947 */ /* 0x004fea000383ffff */
[----:B------:R-:W-:Y:S05]  /*9640*/  BRA `(.L_x_65) ;  /* 0xffffffa000d47947 */ /* 0x000fea000383ffff */
.L_x_69:
[----:B------:R-:W-:-:S07]  /*9650*/  MOV R0, UR4 ;  /* 0x0000000400007c02 */ /* 0x000fce0008000f00 */
.L_x_155:
[----:B--2---:R2:W3:Y:S02]  /*9660*/  SYNCS.PHASECHK.TRANS64.TRYWAIT P0, [R0+URZ], R2 ;  /* 0x00000002000075a7 */ /* 0x0044e400080011ff */
[----:B---3--:R-:W-:Y:S05]  /*9670*/  @!P0 NANOSLEEP.SYNCS 0x989680 ;  /* 0x009896800000895d */ /* 0x008fea0003900000 */
[----:B------:R-:W3:Y:S02]  /*9680*/  @!P0 SYNCS.PHASECHK.TRANS64 P0, [R0+URZ], R2 ;  /* 0x00000002000085a7 */ /* 0x000ee400080010ff */
[----:B---3--:R-:W-:Y:S05]  /*9690*/  @!P0 BRA `(.L_x_155) ;  /* 0xfffffffc00f08947 */ /* 0x008fea000383ffff */
[----:B------:R-:W-:Y:S05]  /*96a0*/  BRA `(.L_x_156) ;  /* 0xffffffa800e07947 */ /* 0x000fea000383ffff */
.L_x_70:
[----:B------:R-:W-:-:S07]  /*96b0*/  MOV R0, UR5 ;  /* 0x0000000500007c02 */ /* 0x000fce0008000f00 */
.L_x_157:
[----:B-1----:R1:W2:Y:S02]  /*96c0*/  SYNCS.PHASECHK.TRANS64.TRYWAIT P0, [R0+URZ], R3 ;  /* 0x00000003000075a7 */ /* 0x0022a400080011ff */
[----:B--2---:R-:W-:Y:S05]  /*96d0*/  @!P0 NANOSLEEP.SYNCS 0x989680 ;  /* 0x009896800000895d */ /* 0x004fea0003900000 */
[----:B------:R-:W2:Y:S02]  /*96e0*/  @!P0 SYNCS.PHASECHK.TRANS64 P0, [R0+URZ], R3 ;  /* 0x00000003000085a7 */ /* 0x000ea400080010ff */
[----:B--2---:R-:W-:Y:S05]  /*96f0*/  @!P0 BRA `(.L_x_157) ;  /* 0xfffffffc00f08947 */ /* 0x004fea000383ffff */
[----:B------:R-:W-:Y:S05]  /*9700*/  BRA `(.L_x_158) ;  /* 0xffffffa800ec7947 */ /* 0x000fea000383ffff */
.L_x_71:
[----:B------:R-:W-:-:S07]  /*9710*/  MOV R0, UR5 ;  /* 0x0000000500007c02 */ /* 0x000fce0008000f00 */
.L_x_159:
[----:B-1----:R1:W2:Y:S02]  /*9720*/  SYNCS.PHASECHK.TRANS64.TRYWAIT P0, [R0+URZ], R3 ;  /* 0x00000003000075a7 */ /* 0x0022a400080011ff */
[----:B--2---:R-:W-:Y:S05]  /*9730*/  @!P0 NANOSLEEP.SYNCS 0x989680 ;  /* 0x009896800000895d */ /* 0x004fea0003900000 */
[----:B------:R-:W2:Y:S02]  /*9740*/  @!P0 SYNCS.PHASECHK.TRANS64 P0, [R0+URZ], R3 ;  /* 0x00000003000085a7 */ /* 0x000ea400080010ff */
[----:B--2---:R-:W-:Y:S05]  /*9750*/  @!P0 BRA `(.L_x_159) ;  /* 0xfffffffc00f08947 */ /* 0x004fea000383ffff */
[----:B------:R-:W-:Y:S05]  /*9760*/  BRA `(.L_x_160) ;  /* 0xffffffa800f87947 */ /* 0x000fea000383ffff */
.L_x_72:
[----:B-1----:R-:W-:-:S07]  /*9770*/  MOV R0, UR4 ;  /* 0x0000000400007c02 */ /* 0x002fce0008000f00 */
.L_x_161:
[----:B-1----:R1:W2:Y:S02]  /*9780*/  SYNCS.PHASECHK.TRANS64.TRYWAIT P0, [R0+URZ], R2 ;  /* 0x00000002000075a7 */ /* 0x0022a400080011ff */
[----:B--2---:R-:W-:Y:S05]  /*9790*/  @!P0 NANOSLEEP.SYNCS 0x989680 ;  /* 0x009896800000895d */ /* 0x004fea0003900000 */
[----:B------:R-:W2:Y:S02]  /*97a0*/  @!P0 SYNCS.PHASECHK.TRANS64 P0, [R0+URZ], R2 ;  /* 0x00000002000085a7 */ /* 0x000ea400080010ff */
[----:B--2---:R-:W-:Y:S05]  /*97b0*/  @!P0 BRA `(.L_x_161) ;  /* 0xfffffffc00f08947 */ /* 0x004fea000383ffff */
[----:B------:R-:W-:Y:S05]  /*97c0*/  BRA `(.L_x_162) ;  /* 0xffffffac00047947 */ /* 0x000fea000383ffff */
.L_x_77:
[----:B--2---:R2:W3:Y:S02]  /*97d0*/  SYNCS.PHASECHK.TRANS64.TRYWAIT P0, [R12+URZ+0x70], R0 ;  /* 0x000070000c0075a7 */ /* 0x0044e400080011ff */
[----:B---3--:R-:W-:Y:S05]  /*97e0*/  @!P0 NANOSLEEP.SYNCS 0x989680 ;  /* 0x009896800000895d */ /* 0x008fea0003900000 */
[----:B------:R-:W3:Y:S02]  /*97f0*/  @!P0 SYNCS.PHASECHK.TRANS64 P0, [R12+URZ+0x70], R0 ;  /* 0x000070000c0085a7 */ /* 0x000ee400080010ff */
[----:B---3--:R-:W-:Y:S05]  /*9800*/  @!P0 BRA `(.L_x_77) ;  /* 0xfffffffc00f08947 */ /* 0x008fea000383ffff */
[----:B------:R-:W-:Y:S05]  /*9810*/  BRA `(.L_x_163) ;  /* 0xffffffb000287947 */ /* 0x000fea000383ffff */
.L_x_80:
[----:B-1----:R-:W-:Y:S07]  /*9820*/  MOV R0, UR21 ;  /* 0x0000001500007c02 */ /* 0x002fee0008000f00 */
.L_x_164:
[----:B-1----:R1:W2:Y:S02]  /*9830*/  SYNCS.PHASECHK.TRANS64.TRYWAIT P2, [R0+URZ+0x68], R6 ;  /* 0x00006806000075a7 */ /* 0x0022a400080411ff */
[----:B--2---:R-:W-:Y:S05]  /*9840*/  @!P2 NANOSLEEP.SYNCS 0x989680 ;  /* 0x009896800000a95d */ /* 0x004fea0003900000 */
[----:B------:R-:W2:Y:S02]  /*9850*/  @!P2 SYNCS.PHASECHK.TRANS64 P2, [R0+URZ+0x68], R6 ;  /* 0x000068060000a5a7 */ /* 0x000ea400080410ff */
[----:B--2---:R-:W-:Y:S05]  /*9860*/  @!P2 BRA `(.L_x_164) ;  /* 0xfffffffc00f0a947 */ /* 0x004fea000383ffff */
[----:B------:R-:W-:Y:S05]  /*9870*/  BRA `(.L_x_79) ;  /* 0xffffffb400907947 */ /* 0x000fea000383ffff */
.L_x_83:
[----:B------:R-:W-:Y:S07]  /*9880*/  MOV R0, UR21 ;  /* 0x0000001500007c02 */ /* 0x000fee0008000f00 */
.L_x_165:
[----:B-1----:R1:W2:Y:S02]  /*9890*/  SYNCS.PHASECHK.TRANS64.TRYWAIT P0, [R0+URZ+0x40], R9 ;  /* 0x00004009000075a7 */ /* 0x0022a400080011ff */
[----:B--2---:R-:W-:Y:S05]  /*98a0*/  @!P0 NANOSLEEP.SYNCS 0x989680 ;  /* 0x009896800000895d */ /* 0x004fea0003900000 */
[----:B------:R-:W2:Y:S02]  /*98b0*/  @!P0 SYNCS.PHASECHK.TRANS64 P0, [R0+URZ+0x40], R9 ;  /* 0x00004009000085a7 */ /* 0x000ea400080010ff */
[----:B--2---:R-:W-:Y:S05]  /*98c0*/  @!P0 BRA `(.L_x_165) ;  /* 0xfffffffc00f08947 */ /* 0x004fea000383ffff */
[----:B------:R-:W-:Y:S05]  /*98d0*/  BRA `(.L_x_166) ;  /* 0xffffffb400ec7947 */ /* 0x000fea000383ffff */
.L_x_84:
[----:B------:R-:W-:Y:S07]  /*98e0*/  MOV R0, UR21 ;  /* 0x0000001500007c02 */ /* 0x000fee0008000f00 */
.L_x_167:
[----:B-1----:R1:W2:Y:S02]  /*98f0*/  SYNCS.PHASECHK.TRANS64.TRYWAIT P0, [R0+URZ+0x48], R9 ;  /* 0x00004809000075a7 */ /* 0x0022a400080011ff */
[----:B--2---:R-:W-:Y:S05]  /*9900*/  @!P0 NANOSLEEP.SYNCS 0x989680 ;  /* 0x009896800000895d */ /* 0x004fea0003900000 */
[----:B------:R-:W2:Y:S02]  /*9910*/  @!P0 SYNCS.PHASECHK.TRANS64 P0, [R0+URZ+0x48], R9 ;  /* 0x00004809000085a7 */ /* 0x000ea400080010ff */
[----:B--2---:R-:W-:Y:S05]  /*9920*/  @!P0 BRA `(.L_x_167) ;  /* 0xfffffffc00f08947 */ /* 0x004fea000383ffff */
[----:B------:R-:W-:Y:S05]  /*9930*/  BRA `(.L_x_168) ;  /* 0xffffffb8002c7947 */ /* 0x000fea000383ffff */
.L_x_85:
[----:B------:R-:W-:Y:S07]  /*9940*/  MOV R0, UR21 ;  /* 0x0000001500007c02 */ /* 0x000fee0008000f00 */
.L_x_169:
[----:B-1----:R1:W2:Y:S02]  /*9950*/  SYNCS.PHASECHK.TRANS64.TRYWAIT P0, [R0+URZ+0x50], R9 ;  /* 0x00005009000075a7 */ /* 0x0022a400080011ff */
[----:B--2---:R-:W-:Y:S05]  /*9960*/  @!P0 NANOSLEEP.SYNCS 0x989680 ;  /* 0x009896800000895d */ /* 0x004fea0003900000 */
[----:B------:R-:W2:Y:S02]  /*9970*/  @!P0 SYNCS.PHASECHK.TRANS64 P0, [R0+URZ+0x50], R9 ;  /* 0x00005009000085a7 */ /* 0x000ea400080010ff */
[----:B--2---:R-:W-:Y:S05]  /*9980*/  @!P0 BRA `(.L_x_169) ;  /* 0xfffffffc00f08947 */ /* 0x004fea000383ffff */
[----:B------:R-:W-:Y:S05]  /*9990*/  BRA `(.L_x_170) ;  /* 0xffffffb800747947 */ /* 0x000fea000383ffff */
.L_x_86:
[----:B------:R-:W-:Y:S07]  /*99a0*/  MOV R0, UR21 ;  /* 0x0000001500007c02 */ /* 0x000fee0008000f00 */
.L_x_171:
[----:B-1----:R1:W2:Y:S02]  /*99b0*/  SYNCS.PHASECHK.TRANS64.TRYWAIT P0, [R0+URZ+0x58], R9 ;  /* 0x00005809000075a7 */ /* 0x0022a400080011ff */
[----:B--2---:R-:W-:Y:S05]  /*99c0*/  @!P0 NANOSLEEP.SYNCS 0x989680 ;  /* 0x009896800000895d */ /* 0x004fea0003900000 */
[----:B------:R-:W2:Y:S02]  /*99d0*/  @!P0 SYNCS.PHASECHK.TRANS64 P0, [R0+URZ+0x58], R9 ;  /* 0x00005809000085a7 */ /* 0x000ea400080010ff */
[----:B--2---:R-:W-:Y:S05]  /*99e0*/  @!P0 BRA `(.L_x_171) ;  /* 0xfffffffc00f08947 */ /* 0x004fea000383ffff */
[----:B------:R-:W-:Y:S05]  /*99f0*/  BRA `(.L_x_172) ;  /* 0xffffffb800b87947 */ /* 0x000fea000383ffff */
.L_x_88:
[----:B------:R-:W-:-:S07]  /*9a00*/  MOV R0, UR21 ;  /* 0x0000001500007c02 */ /* 0x000fce0008000f00 */
.L_x_173:
[----:B-1----:R1:W3:Y:S02]  /*9a10*/  SYNCS.PHASECHK.TRANS64.TRYWAIT P0, [R0+URZ+0x40], R2 ;  /* 0x00004002000075a7 */ /* 0x0022e400080011ff */
[----:B---3--:R-:W-:Y:S05]  /*9a20*/  @!P0 NANOSLEEP.SYNCS 0x989680 ;  /* 0x009896800000895d */ /* 0x008fea0003900000 */
[----:B------:R-:W3:Y:S02]  /*9a30*/  @!P0 SYNCS.PHASECHK.TRANS64 P0, [R0+URZ+0x40], R2 ;  /* 0x00004002000085a7 */ /* 0x000ee400080010ff */
[----:B---3--:R-:W-:Y:S05]  /*9a40*/  @!P0 BRA `(.L_x_173) ;  /* 0xfffffffc00f08947 */ /* 0x008fea000383ffff */
[----:B------:R-:W-:Y:S05]  /*9a50*/  BRA `(.L_x_174) ;  /* 0xffffffbc00307947 */ /* 0x000fea000383ffff */
.L_x_89:
[----:B-1----:R-:W-:-:S07]  /*9a60*/  MOV R0, UR21 ;  /* 0x0000001500007c02 */ /* 0x002fce0008000f00 */
.L_x_175:
[----:B-1----:R1:W3:Y:S02]  /*9a70*/  SYNCS.PHASECHK.TRANS64.TRYWAIT P0, [R0+URZ+0x48], R2 ;  /* 0x00004802000075a7 */ /* 0x0022e400080011ff */
[----:B---3--:R-:W-:Y:S05]  /*9a80*/  @!P0 NANOSLEEP.SYNCS 0x989680 ;  /* 0x009896800000895d */ /* 0x008fea0003900000 */
[----:B------:R-:W3:Y:S02]  /*9a90*/  @!P0 SYNCS.PHASECHK.TRANS64 P0, [R0+URZ+0x48], R2 ;  /* 0x00004802000085a7 */ /* 0x000ee400080010ff */
[----:B---3--:R-:W-:Y:S05]  /*9aa0*/  @!P0 BRA `(.L_x_175) ;  /* 0xfffffffc00f08947 */ /* 0x008fea000383ffff */
[----:B------:R-:W-:Y:S05]  /*9ab0*/  BRA `(.L_x_176) ;  /* 0xffffffbc00207947 */ /* 0x000fea000383ffff */
.L_x_90:
[----:B-1----:R-:W-:-:S07]  /*9ac0*/  MOV R0, UR21 ;  /* 0x0000001500007c02 */ /* 0x002fce0008000f00 */
.L_x_177:
[----:B-1----:R1:W3:Y:S02]  /*9ad0*/  SYNCS.PHASECHK.TRANS64.TRYWAIT P0, [R0+URZ+0x50], R2 ;  /* 0x00005002000075a7 */ /* 0x0022e400080011ff */
[----:B---3--:R-:W-:Y:S05]  /*9ae0*/  @!P0 NANOSLEEP.SYNCS 0x989680 ;  /* 0x009896800000895d */ /* 0x008fea0003900000 */
[----:B------:R-:W3:Y:S02]  /*9af0*/  @!P0 SYNCS.PHASECHK.TRANS64 P0, [R0+URZ+0x50], R2 ;  /* 0x00005002000085a7 */ /* 0x000ee400080010ff */
[----:B---3--:R-:W-:Y:S05]  /*9b00*/  @!P0 BRA `(.L_x_177) ;  /* 0xfffffffc00f08947 */ /* 0x008fea000383ffff */
[----:B------:R-:W-:Y:S05]  /*9b10*/  BRA `(.L_x_178) ;  /* 0xffffffbc00107947 */ /* 0x000fea000383ffff */
.L_x_92:
[----:B-1----:R1:W2:Y:S02]  /*9b20*/  SYNCS.PHASECHK.TRANS64.TRYWAIT P0, [R3+URZ+0x70], R0 ;  /* 0x00007000030075a7 */ /* 0x0022a400080011ff */
[----:B--2---:R-:W-:Y:S05]  /*9b30*/  @!P0 NANOSLEEP.SYNCS 0x989680 ;  /* 0x009896800000895d */ /* 0x004fea0003900000 */
[----:B------:R-:W2:Y:S02]  /*9b40*/  @!P0 SYNCS.PHASECHK.TRANS64 P0, [R3+URZ+0x70], R0 ;  /* 0x00007000030085a7 */ /* 0x000ea400080010ff */
[----:B--2---:R-:W-:Y:S05]  /*9b50*/  @!P0 BRA `(.L_x_92) ;  /* 0xfffffffc00f08947 */ /* 0x004fea000383ffff */
[----:B------:R-:W-:Y:S05]  /*9b60*/  BRA `(.L_x_179) ;  /* 0xffffffbc00e47947 */ /* 0x000fea000383ffff */
.L_x_103:
[----:B-1----:R-:W-:Y:S04]  /*9b70*/  MOV R0, UR43 ;  /* 0x0000002b00007c02 */ /* 0x002fe80008000f00 */
[----:B------:R1:W2:Y:S03]  /*9b80*/  SYNCS.PHASECHK.TRANS64.TRYWAIT P1, [R0+URZ+0x20], R3 ;  /* 0x00002003000075a7 */ /* 0x0002a600080211ff */
[----:B--2---:R-:W-:Y:S05]  /*9b90*/  @!P1 NANOSLEEP.SYNCS 0x989680 ;  /* 0x009896800000995d */ /* 0x004fea0003900000 */
[----:B------:R-:W2:Y:S02]  /*9ba0*/  @!P1 SYNCS.PHASECHK.TRANS64 P1, [R0+URZ+0x20], R3 ;  /* 0x00002003000095a7 */ /* 0x000ea400080210ff */
[----:B--2---:R-:W-:Y:S05]  /*9bb0*/  @!P1 BRA `(.L_x_103) ;  /* 0xfffffffc00ec9947 */ /* 0x004fea000383ffff */
[----:B------:R-:W-:Y:S05]  /*9bc0*/  BRA `(.L_x_102) ;  /* 0xffffffcc00807947 */ /* 0x000fea000383ffff */
.L_x_105:
[----:B-1----:R1:W3:Y:S02]  /*9bd0*/  SYNCS.PHASECHK.TRANS64.TRYWAIT P0, [R26+URZ+0x90], R2 ;  /* 0x000090021a0075a7 */ /* 0x0022e400080011ff */
[----:B---3--:R-:W-:Y:S05]  /*9be0*/  @!P0 NANOSLEEP.SYNCS 0x989680 ;  /* 0x009896800000895d */ /* 0x008fea0003900000 */
[----:B------:R-:W3:Y:S02]  /*9bf0*/  @!P0 SYNCS.PHASECHK.TRANS64 P0, [R26+URZ+0x90], R2 ;  /* 0x000090021a0085a7 */ /* 0x000ee400080010ff */
[----:B---3--:R-:W-:Y:S05]  /*9c00*/  @!P0 BRA `(.L_x_105) ;  /* 0xfffffffc00f08947 */ /* 0x008fea000383ffff */
[----:B------:R-:W-:Y:S05]  /*9c10*/  BRA `(.L_x_104) ;  /* 0xffffffcc00ac7947 */ /* 0x000fea000383ffff */
.L_x_114:
[----:B-1----:R1:W2:Y:S02]  /*9c20*/  SYNCS.PHASECHK.TRANS64.TRYWAIT P0, [R2+URZ+0x20], R0 ;  /* 0x00002000020075a7 */ /* 0x0022a400080011ff */
[----:B--2---:R-:W-:Y:S05]  /*9c30*/  @!P0 NANOSLEEP.SYNCS 0x989680 ;  /* 0x009896800000895d */ /* 0x004fea0003900000 */
[----:B------:R-:W2:Y:S02]  /*9c40*/  @!P0 SYNCS.PHASECHK.TRANS64 P0, [R2+URZ+0x20], R0 ;  /* 0x00002000020085a7 */ /* 0x000ea400080010ff */
[----:B--2---:R-:W-:Y:S05]  /*9c50*/  @!P0 BRA `(.L_x_114) ;  /* 0xfffffffc00f08947 */ /* 0x004fea000383ffff */
[----:B------:R-:W-:Y:S05]  /*9c60*/  BRA `(.L_x_113) ;  /* 0xffffffd400d07947 */ /* 0x000fea000383ffff */
.L_x_122:
[----:B-1----:R1:W2:Y:S02]  /*9c70*/  SYNCS.PHASECHK.TRANS64.TRYWAIT P0, [R0+URZ+0x20], R5 ;  /* 0x00002005000075a7 */ /* 0x0022a400080011ff */
[----:B--2---:R-:W-:Y:S05]  /*9c80*/  @!P0 NANOSLEEP.SYNCS 0x989680 ;  /* 0x009896800000895d */ /* 0x004fea0003900000 */
[----:B------:R-:W2:Y:S02]  /*9c90*/  @!P0 SYNCS.PHASECHK.TRANS64 P0, [R0+URZ+0x20], R5 ;  /* 0x00002005000085a7 */ /* 0x000ea400080010ff */
[----:B--2---:R-:W-:Y:S05]  /*9ca0*/  @!P0 BRA `(.L_x_122) ;  /* 0xfffffffc00f08947 */ /* 0x004fea000383ffff */
[----:B------:R-:W-:Y:S05]  /*9cb0*/  BRA `(.L_x_121) ;  /* 0xffffffe000187947 */ /* 0x000fea000383ffff */
.L_x_130:
[----:B--2---:R2:W3:Y:S02]  /*9cc0*/  SYNCS.PHASECHK.TRANS64.TRYWAIT P0, [R2+URZ+0x20], R0 ;  /* 0x00002000020075a7 */ /* 0x0044e400080011ff */
[----:B---3--:R-:W-:Y:S05]  /*9cd0*/  @!P0 NANOSLEEP.SYNCS 0x989680 ;  /* 0x009896800000895d */ /* 0x008fea0003900000 */
[----:B------:R-:W3:Y:S02]  /*9ce0*/  @!P0 SYNCS.PHASECHK.TRANS64 P0, [R2+URZ+0x20], R0 ;  /* 0x00002000020085a7 */ /* 0x000ee400080010ff */
[----:B---3--:R-:W-:Y:S05]  /*9cf0*/  @!P0 BRA `(.L_x_130) ;  /* 0xfffffffc00f08947 */ /* 0x008fea000383ffff */
[----:B------:R-:W-:Y:S05]  /*9d00*/  BRA `(.L_x_129) ;  /* 0xffffffe800607947 */ /* 0x000fea000383ffff */
        .weak           $__internal_0_$__cuda_sm10x_tcgen05_guardrail_trap_col_being_dealloced_not_returned_by_alloc
        .type           $__internal_0_$__cuda_sm10x_tcgen05_guardrail_trap_col_being_dealloced_not_returned_by_alloc,@function
        .size           $__internal_0_$__cuda_sm10x_tcgen05_guardrail_trap_col_being_dealloced_not_returned_by_alloc,($__internal_1_$__cuda_sm10x_tcgen05_guardrail_trap_phase_invalid_during_alloc - $__internal_0_$__cuda_sm10x_tcgen05_guardrail_trap_col_being_dealloced_not_returned_by_alloc)
$__internal_0_$__cuda_sm10x_tcgen05_guardrail_trap_col_being_dealloced_not_returned_by_alloc:
[----:B------:R-:W-:Y:S05]  /*9d10*/  BPT.TRAP 0x1 ;  /* 0x000000040000795c */ /* 0x000fea0000300000 */
[----:B------:R-:W-:-:S04]  /*9d20*/  HFMA2 R3, -RZ, RZ, 0, 0 ;  /* 0x00000000ff037431 */ /* 0x000fc800000001ff */
[----:B------:R-:W-:Y:S05]  /*9d30*/  RET.REL.NODEC R2 `(_ZN7cutlass13device_kernelINS_4gemm6kernel13GemmUniversalIN4cute5tupleIJiiiiEEENS1_10collective13CollectiveMmaINS1_35MainloopSm100TmaUmmaWarpSpecializedILi2ELi2ELi4ENS5_IJNS4_1CILi1EEENSA_ILi2EEESB_EEEEENS5_IJNSA_ILi64EEENSA_ILi128EEESG_EEENS_10tfloat32_tENS5_IJlSB_lEEESI_SJ_NS4_8TiledMMAINS4_8MMA_AtomIJNS4_17SM100_MMA_TF32_SSISI_SI_fLi64ELi128ELNS4_4UMMA5MajorE0ELSO_0ELNSN_7ScaleInE0ELSP_0EEEEEENS4_6LayoutINS5_IJSB_SB_SB_EEENS5_IJNSA_ILi0EEESU_SU_EEEEENS5_IJNS4_10UnderscoreESX_SX_EEEEENS4_23SM90_TMA_LOAD_MULTICASTENS4_14ComposedLayoutINS4_7SwizzleILi3ELi4ELi3EEENS4_18smem_ptr_flag_bitsILi32EEENSS_INS5_IJNSA_ILi8EEENSA_ILi32EEEEEENS5_IJS17_SB_EEEEEEEvNS4_8identityENS4_13SM90_TMA_LOADES1B_vS1C_EENS_8epilogue10collective18CollectiveEpilogueINS1F_23Sm100TmaWarpSpecializedILi4ELi2ELi16ELb1ELb0EEEJSH_NS5_IJNSS_ISF_SB_EENSS_IS17_SB_EEEEESI_SJ_SI_SJ_NS1F_6fusion15FusionCallbacksIS1J_NS1N_17LinearCombinationISI_fSI_fLNS_15FloatRoundStyleE2EEESH_S1M_JEEENS4_5SM1004TMEM4LOAD26SM100_TMEM_LOAD_16dp128b8xES1D_S1B_NS4_17SM75_U32x4_LDSM_NENS4_14SM90_TMA_STOREES1B_NS4_17SM90_U32x4_STSM_NENS4_39AutoVectorizingCopyWithAssumedAlignmentILi128EEEEEEvvEEEEvNT_6ParamsE) ;  /* 0xffffff6002b07950 */ /* 0x000fea0003c3ffff */
        .weak           $__internal_1_$__cuda_sm10x_tcgen05_guardrail_trap_phase_invalid_during_alloc
        .type           $__internal_1_$__cuda_sm10x_tcgen05_guardrail_trap_phase_invalid_during_alloc,@function
        .size           $__internal_1_$__cuda_sm10x_tcgen05_guardrail_trap_phase_invalid_during_alloc,($__internal_2_$__cuda_sm10x_tcgen05_guardrail_trap_unallocated_columns_being_dealloced - $__internal_1_$__cuda_sm10x_tcgen05_guardrail_trap_phase_invalid_during_alloc)
$__internal_1_$__cuda_sm10x_tcgen05_guardrail_trap_phase_invalid_during_alloc:
[----:B------:R-:W-:Y:S05]  /*9d40*/  BPT.TRAP 0x1 ;  /* 0x000000040000795c */ /* 0x000fea0000300000 */
[----:B------:R-:W-:-:S04]  /*9d50*/  MOV R5, 0x0 ;  /* 0x0000000000057802 */ /* 0x000fc80000000f00 */
[----:B------:R-:W-:Y:S05]  /*9d60*/  RET.REL.NODEC R4 `(_ZN7cutlass13device_kernelINS_4gemm6kernel13GemmUniversalIN4cute5tupleIJiiiiEEENS1_10collective13CollectiveMmaINS1_35MainloopSm100TmaUmmaWarpSpecializedILi2ELi2ELi4ENS5_IJNS4_1CILi1EEENSA_ILi2EEESB_EEEEENS5_IJNSA_ILi64EEENSA_ILi128EEESG_EEENS_10tfloat32_tENS5_IJlSB_lEEESI_SJ_NS4_8TiledMMAINS4_8MMA_AtomIJNS4_17SM100_MMA_TF32_SSISI_SI_fLi64ELi128ELNS4_4UMMA5MajorE0ELSO_0ELNSN_7ScaleInE0ELSP_0EEEEEENS4_6LayoutINS5_IJSB_SB_SB_EEENS5_IJNSA_ILi0EEESU_SU_EEEEENS5_IJNS4_10UnderscoreESX_SX_EEEEENS4_23SM90_TMA_LOAD_MULTICASTENS4_14ComposedLayoutINS4_7SwizzleILi3ELi4ELi3EEENS4_18smem_ptr_flag_bitsILi32EEENSS_INS5_IJNSA_ILi8EEENSA_ILi32EEEEEENS5_IJS17_SB_EEEEEEEvNS4_8identityENS4_13SM90_TMA_LOADES1B_vS1C_EENS_8epilogue10collective18CollectiveEpilogueINS1F_23Sm100TmaWarpSpecializedILi4ELi2ELi16ELb1ELb0EEEJSH_NS5_IJNSS_ISF_SB_EENSS_IS17_SB_EEEEESI_SJ_SI_SJ_NS1F_6fusion15FusionCallbacksIS1J_NS1N_17LinearCombinationISI_fSI_fLNS_15FloatRoundStyleE2EEESH_S1M_JEEENS4_5SM1004TMEM4LOAD26SM100_TMEM_LOAD_16dp128b8xES1D_S1B_NS4_17SM75_U32x4_LDSM_NENS4_14SM90_TMA_STOREES1B_NS4_17SM90_U32x4_STSM_NENS4_39AutoVectorizingCopyWithAssumedAlignmentILi128EEEEEEvvEEEEvNT_6ParamsE) ;  /* 0xffffff6004a47950 */ /* 0x000fea0003c3ffff */
        .weak           $__internal_2_$__cuda_sm10x_tcgen05_guardrail_trap_unallocated_columns_being_dealloced
        .type           $__internal_2_$__cuda_sm10x_tcgen05_guardrail_trap_unallocated_columns_being_dealloced,@function
        .size           $__internal_2_$__cuda_sm10x_tcgen05_guardrail_trap_unallocated_columns_being_dealloced,(.L_x_181 - $__internal_2_$__cuda_sm10x_tcgen05_guardrail_trap_unallocated_columns_being_dealloced)
$__internal_2_$__cuda_sm10x_tcgen05_guardrail_trap_unallocated_columns_being_dealloced:
[----:B------:R-:W-:Y:S05]  /*9d70*/  BPT.TRAP 0x1 ;  /* 0x000000040000795c */ /* 0x000fea0000300000 */
[----:B------:R-:W-:-:S04]  /*9d80*/  HFMA2 R3, -RZ, RZ, 0, 0 ;  /* 0x00000000ff037431 */ /* 0x000fc800000001ff */
[----:B------:R-:W-:Y:S05]  /*9d90*/  RET.REL.NODEC R2 `(_ZN7cutlass13device_kernelINS_4gemm6kernel13GemmUniversalIN4cute5tupleIJiiiiEEENS1_10collective13CollectiveMmaINS1_35MainloopSm100TmaUmmaWarpSpecializedILi2ELi2ELi4ENS5_IJNS4_1CILi1EEENSA_ILi2EEESB_EEEEENS5_IJNSA_ILi64EEENSA_ILi128EEESG_EEENS_10tfloat32_tENS5_IJlSB_lEEESI_SJ_NS4_8TiledMMAINS4_8MMA_AtomIJNS4_17SM100_MMA_TF32_SSISI_SI_fLi64ELi128ELNS4_4UMMA5MajorE0ELSO_0ELNSN_7ScaleInE0ELSP_0EEEEEENS4_6LayoutINS5_IJSB_SB_SB_EEENS5_IJNSA_ILi0EEESU_SU_EEEEENS5_IJNS4_10UnderscoreESX_SX_EEEEENS4_23SM90_TMA_LOAD_MULTICASTENS4_14ComposedLayoutINS4_7SwizzleILi3ELi4ELi3EEENS4_18smem_ptr_flag_bitsILi32EEENSS_INS5_IJNSA_ILi8EEENSA_ILi32EEEEEENS5_IJS17_SB_EEEEEEEvNS4_8identityENS4_13SM90_TMA_LOADES1B_vS1C_EENS_8epilogue10collective18CollectiveEpilogueINS1F_23Sm100TmaWarpSpecializedILi4ELi2ELi16ELb1ELb0EEEJSH_NS5_IJNSS_ISF_SB_EENSS_IS17_SB_EEEEESI_SJ_SI_SJ_NS1F_6fusion15FusionCallbacksIS1J_NS1N_17LinearCombinationISI_fSI_fLNS_15FloatRoundStyleE2EEESH_S1M_JEEENS4_5SM1004TMEM4LOAD26SM100_TMEM_LOAD_16dp128b8xES1D_S1B_NS4_17SM75_U32x4_LDSM_NENS4_14SM90_TMA_STOREES1B_NS4_17SM90_U32x4_STSM_NENS4_39AutoVectorizingCopyWithAssumedAlignmentILi128EEEEEEvvEEEEvNT_6ParamsE) ;  /* 0xffffff6002987950 */ /* 0x000fea0003c3ffff */
.L_x_180:
[----:B------:R-:W-:-:S00]  /*9da0*/  BRA `(.L_x_180) ;  /* 0xfffffffc00fc7947 */ /* 0x000fc0000383ffff */
[----:B------:R-:W-:-:S00]  /*9db0*/  NOP ;  /* 0x0000000000007918 */ /* 0x000fc00000000000 */
        /* <DEDUP_REMOVED lines=12> */
.L_x_181:


//--------------------- .nv.global.init           --------------------------
	.section	.nv.global.init,"aw",@progbits
.nv.global.init:
	.type		$str$27,@object
	.size		$str$27,($str$28 - $str$27)
$str$27:
        /*0000*/ 	.byte	0x28, 0x61, 0x64, 0x64, 0x72, 0x65, 0x73, 0x73, 0x20, 0x26, 0x20, 0x6d, 0x61, 0x73, 0x6b, 0x29
        /*0010*/ 	.byte	0x20, 0x3d, 0x3d, 0x20, 0x30, 0x00
	.type		$str$28,@object
	.size		$str$28,($str$26 - $str$28)
$str$28:
        /*0016*/ 	.byte	0x2f, 0x74, 0x6d, 0x70, 0x2f, 0x63, 0x75, 0x74, 0x6c, 0x61, 0x73, 0x73, 0x5f, 0x73, 0x77, 0x65
        /*0026*/ 	.byte	0x65, 0x70, 0x5f, 0x73, 0x72, 0x63, 0x2f, 0x69, 0x6e, 0x63, 0x6c, 0x75, 0x64, 0x65, 0x2f, 0x63
        /*0036*/ 	.byte	0x75, 0x74, 0x65, 0x2f, 0x70, 0x6f, 0x69, 0x6e, 0x74, 0x65, 0x72, 0x5f, 0x66, 0x6c, 0x61, 0x67
        /*0046*/ 	.byte	0x67, 0x65, 0x64, 0x2e, 0x68, 0x70, 0x70, 0x00
	.type		$str$26,@object
	.size		$str$26,($str$25 - $str$26)
$str$26:
        /*004e*/ 	.byte	0x2f, 0x74, 0x6d, 0x70, 0x2f, 0x63, 0x75, 0x74, 0x6c, 0x61, 0x73, 0x73, 0x5f, 0x73, 0x77, 0x65
        /*005e*/ 	.byte	0x65, 0x70, 0x5f, 0x73, 0x72, 0x63, 0x2f, 0x69, 0x6e, 0x63, 0x6c, 0x75, 0x64, 0x65, 0x2f, 0x63
        /*006e*/ 	.byte	0x75, 0x74, 0x65, 0x2f, 0x61, 0x74, 0x6f, 0x6d, 0x2f, 0x63, 0x6f, 0x70, 0x79, 0x5f, 0x74, 0x72
        /*007e*/ 	.byte	0x61, 0x69, 0x74, 0x73, 0x5f, 0x73, 0x6d, 0x31, 0x30, 0x30, 0x2e, 0x68, 0x70, 0x70, 0x00
	.type		$str$25,@object
	.size		$str$25,(__unnamed_1 - $str$25)
$str$25:
        /*008d*/ 	.byte	0x28, 0x28, 0x75, 0x69, 0x6e, 0x74, 0x33, 0x32, 0x5f, 0x74, 0x28, 0x74, 0x68, 0x72, 0x65, 0x61
        /*009d*/ 	.byte	0x64, 0x49, 0x64, 0x78, 0x2e, 0x78, 0x29, 0x20, 0x2f, 0x20, 0x33, 0x32, 0x29, 0x20, 0x25, 0x20
        /*00ad*/ 	.byte	0x34, 0x29, 0x20, 0x3d, 0x3d, 0x20, 0x28, 0x28, 0x28, 0x74, 0x6d, 0x65, 0x6d, 0x5f, 0x61, 0x64
        /*00bd*/ 	.byte	0x64, 0x72, 0x20, 0x3e, 0x3e, 0x20, 0x31, 0x36, 0x29, 0x20, 0x2f, 0x20, 0x33, 0x32, 0x29, 0x20
        /*00cd*/ 	.byte	0x25, 0x20, 0x34, 0x29, 0x00
	.type		__unnamed_1,@object
	.size		__unnamed_1,(__unnamed_2 - __unnamed_1)
__unnamed_1:
        /*00d2*/ 	.byte	0x61, 0x75, 0x74, 0x6f, 0x20, 0x63, 0x75, 0x74, 0x65, 0x3a, 0x3a, 0x61, 0x73, 0x5f, 0x70, 0x6f
        /* <DEDUP_REMOVED lines=24> */
        /*0262*/ 	.byte	0x30, 0x34, 0x38, 0x3e, 0x3e, 0x3e, 0x3e, 0x5d, 0x00
	.type		__unnamed_2,@object
	.size		__unnamed_2,(.L_2 - __unnamed_2)
__unnamed_2:
        /* <DEDUP_REMOVED lines=45> */
        /*053b*/ 	.byte	0x3e, 0x3e, 0x3e, 0x5d, 0x00
.L_2:


//--------------------- .nv.shared._ZN7cutlass13device_kernelINS_4gemm6kernel13GemmUniversalIN4cute5tupleIJiiiiEEENS1_10collective13CollectiveMmaINS1_35MainloopSm100TmaUmmaWarpSpecializedILi2ELi2ELi4ENS5_IJNS4_1CILi1EEENSA_ILi2EEESB_EEEEENS5_IJNSA_ILi64EEENSA_ILi128EEESG_EEENS_10tfloat32_tENS5_IJlSB_lEEESI_SJ_NS4_8TiledMMAINS4_8MMA_AtomIJNS4_17SM100_MMA_TF32_SSISI_SI_fLi64ELi128ELNS4_4UMMA5MajorE0ELSO_0ELNSN_7ScaleInE0ELSP_0EEEEEENS4_6LayoutINS5_IJSB_SB_SB_EEENS5_IJNSA_ILi0EEESU_SU_EEEEENS5_IJNS4_10UnderscoreESX_SX_EEEEENS4_23SM90_TMA_LOAD_MULTICASTENS4_14ComposedLayoutINS4_7SwizzleILi3ELi4ELi3EEENS4_18smem_ptr_flag_bitsILi32EEENSS_INS5_IJNSA_ILi8EEENSA_ILi32EEEEEENS5_IJS17_SB_EEEEEEEvNS4_8identityENS4_13SM90_TMA_LOADES1B_vS1C_EENS_8epilogue10collective18CollectiveEpilogueINS1F_23Sm100TmaWarpSpecializedILi4ELi2ELi16ELb1ELb0EEEJSH_NS5_IJNSS_ISF_SB_EENSS_IS17_SB_EEEEESI_SJ_SI_SJ_NS1F_6fusion15FusionCallbacksIS1J_NS1N_17LinearCombinationISI_fSI_fLNS_15FloatRoundStyleE2EEESH_S1M_JEEENS4_5SM1004TMEM4LOAD26SM100_TMEM_LOAD_16dp128b8xES1D_S1B_NS4_17SM75_U32x4_LDSM_NENS4_14SM90_TMA_STOREES1B_NS4_17SM90_U32x4_STSM_NENS4_39AutoVectorizingCopyWithAssumedAlignmentILi128EEEEEEvvEEEEvNT_6ParamsE --------------------------
	.section	.nv.shared._ZN7cutlass13device_kernelINS_4gemm6kernel13GemmUniversalIN4cute5tupleIJiiiiEEENS1_10collective13CollectiveMmaINS1_35MainloopSm100TmaUmmaWarpSpecializedILi2ELi2ELi4ENS5_IJNS4_1CILi1EEENSA_ILi2EEESB_EEEEENS5_IJNSA_ILi64EEENSA_ILi128EEESG_EEENS_10tfloat32_tENS5_IJlSB_lEEESI_SJ_NS4_8TiledMMAINS4_8MMA_AtomIJNS4_17SM100_MMA_TF32_SSISI_SI_fLi64ELi128ELNS4_4UMMA5MajorE0ELSO_0ELNSN_7ScaleInE0ELSP_0EEEEEENS4_6LayoutINS5_IJSB_SB_SB_EEENS5_IJNSA_ILi0EEESU_SU_EEEEENS5_IJNS4_10UnderscoreESX_SX_EEEEENS4_23SM90_TMA_LOAD_MULTICASTENS4_14ComposedLayoutINS4_7SwizzleILi3ELi4ELi3EEENS4_18smem_ptr_flag_bitsILi32EEENSS_INS5_IJNSA_ILi8EEENSA_ILi32EEEEEENS5_IJS17_SB_EEEEEEEvNS4_8identityENS4_13SM90_TMA_LOADES1B_vS1C_EENS_8epilogue10collective18CollectiveEpilogueINS1F_23Sm100TmaWarpSpecializedILi4ELi2ELi16ELb1ELb0EEEJSH_NS5_IJNSS_ISF_SB_EENSS_IS17_SB_EEEEESI_SJ_SI_SJ_NS1F_6fusion15FusionCallbacksIS1J_NS1N_17LinearCombinationISI_fSI_fLNS_15FloatRoundStyleE2EEESH_S1M_JEEENS4_5SM1004TMEM4LOAD26SM100_TMEM_LOAD_16dp128b8xES1D_S1B_NS4_17SM75_U32x4_LDSM_NENS4_14SM90_TMA_STOREES1B_NS4_17SM90_U32x4_STSM_NENS4_39AutoVectorizingCopyWithAssumedAlignmentILi128EEEEEEvvEEEEvNT_6ParamsE,"aw",@nobits
	.sectionflags	@""
	.align	16
	.zero		1024


//--------------------- .nv.shared.reserved.0     --------------------------
	.section	.nv.shared.reserved.0,"aw",@nobits
	.weak		__nv_reservedSMEM_offset_0_alias
	.size		__nv_reservedSMEM_offset_0_alias, 0, 64
	.other		__nv_reservedSMEM_offset_0_alias,@"STO_CUDA_RESERVED_SHARED STV_DEFAULT"
__nv_reservedSMEM_offset_0_alias:
	.zero		0
.nv.shared.reserved.0:
	.zero		64
	.weak		__nv_reservedSMEM_tcgen05_partition
	.type		__nv_reservedSMEM_tcgen05_partition,@object
	.size		__nv_reservedSMEM_tcgen05_partition,(.L_0 - __nv_reservedSMEM_tcgen05_partition)
__nv_reservedSMEM_tcgen05_partition:
	.zero		32
.L_0:


//--------------------- .nv.global                --------------------------
	.section	.nv.global,"aw",@nobits
.nv.global:
	.type		_ZN40_INTERNAL_389e48cd_4_k_cu_44d2ed5a_285354cute1_E,@object
	.size		_ZN40_INTERNAL_389e48cd_4_k_cu_44d2ed5a_285354cute1_E,(_ZN40_INTERNAL_389e48cd_4_k_cu_44d2ed5a_285354cuda3std3__45__cpo6cbeginE - _ZN40_INTERNAL_389e48cd_4_k_cu_44d2ed5a_285354cute1_E)
_ZN40_INTERNAL_389e48cd_4_k_cu_44d2ed5a_285354cute1_E:
	.zero		1
	.type		_ZN40_INTERNAL_389e48cd_4_k_cu_44d2ed5a_285354cuda3std3__45__cpo6cbeginE,@object
	.size		_ZN40_INTERNAL_389e48cd_4_k_cu_44d2ed5a_285354cuda3std3__45__cpo6cbeginE,(_ZN40_INTERNAL_389e48cd_4_k_cu_44d2ed5a_285354cuda3std3__48in_placeE - _ZN40_INTERNAL_389e48cd_4_k_cu_44d2ed5a_285354cuda3std3__45__cpo6cbeginE)
_ZN40_INTERNAL_389e48cd_4_k_cu_44d2ed5a_285354cuda3std3__45__cpo6cbeginE:
	.zero		1
	.type		_ZN40_INTERNAL_389e48cd_4_k_cu_44d2ed5a_285354cuda3std3__48in_placeE,@object
	.size		_ZN40_INTERNAL_389e48cd_4_k_cu_44d2ed5a_285354cuda3std3__48in_placeE,(_ZN40_INTERNAL_389e48cd_4_k_cu_44d2ed5a_285354cuda3std6ranges3__45__cpo9iter_moveE - _ZN40_INTERNAL_389e48cd_4_k_cu_44d2ed5a_285354cuda3std3__48in_placeE)
_ZN40_INTERNAL_389e48cd_4_k_cu_44d2ed5a_285354cuda3std3__48in_placeE:
	.zero		1
	.type		_ZN40_INTERNAL_389e48cd_4_k_cu_44d2ed5a_285354cuda3std6ranges3__45__cpo9iter_moveE,@object
	.size		_ZN40_INTERNAL_389e48cd_4_k_cu_44d2ed5a_285354cuda3std6ranges3__45__cpo9iter_moveE,(_ZN40_INTERNAL_389e48cd_4_k_cu_44d2ed5a_285354cuda3std3__45__cpo5beginE - _ZN40_INTERNAL_389e48cd_4_k_cu_44d2ed5a_285354cuda3std6ranges3__45__cpo9iter_moveE)
_ZN40_INTERNAL_389e48cd_4_k_cu_44d2ed5a_285354cuda3std6ranges3__45__cpo9iter_moveE:
	.zero		1
	.type		_ZN40_INTERNAL_389e48cd_4_k_cu_44d2ed5a_285354cuda3std3__45__cpo5beginE,@object
	.size		_ZN40_INTERNAL_389e48cd_4_k_cu_44d2ed5a_285354cuda3std3__45__cpo5beginE,(_ZN40_INTERNAL_389e48cd_4_k_cu_44d2ed5a_285354cuda3std3__442_GLOBAL__N__389e48cd_4_k_cu_44d2ed5a_285356ignoreE - _ZN40_INTERNAL_389e48cd_4_k_cu_44d2ed5a_285354cuda3std3__45__cpo5beginE)
_ZN40_INTERNAL_389e48cd_4_k_cu_44d2ed5a_285354cuda3std3__45__cpo5beginE:
	.zero		1
	.type		_ZN40_INTERNAL_389e48cd_4_k_cu_44d2ed5a_285354cuda3std3__442_GLOBAL__N__389e48cd_4_k_cu_44d2ed5a_285356ignoreE,@object
	.size		_ZN40_INTERNAL_389e48cd_4_k_cu_44d2ed5a_285354cuda3std3__442_GLOBAL__N__389e48cd_4_k_cu_44d2ed5a_285356ignoreE,(_ZN40_INTERNAL_389e48cd_4_k_cu_44d2ed5a_285354cute7productE - _ZN40_INTERNAL_389e48cd_4_k_cu_44d2ed5a_285354cuda3std3__442_GLOBAL__N__389e48cd_4_k_cu_44d2ed5a_285356ignoreE)
_ZN40_INTERNAL_389e48cd_4_k_cu_44d2ed5a_285354cuda3std3__442_GLOBAL__N__389e48cd_4_k_cu_44d2ed5a_285356ignoreE:
	.zero		1
	.type		_ZN40_INTERNAL_389e48cd_4_k_cu_44d2ed5a_285354cute7productE,@object
	.size		_ZN40_INTERNAL_389e48cd_4_k_cu_44d2ed5a_285354cute7productE,(_ZN40_INTERNAL_389e48cd_4_k_cu_44d2ed5a_285354cuda3std3__45__cpo3endE - _ZN40_INTERNAL_389e48cd_4_k_cu_44d2ed5a_285354cute7productE)
_ZN40_INTERNAL_389e48cd_4_k_cu_44d2ed5a_285354cute7productE:
	.zero		1
	.type		_ZN40_INTERNAL_389e48cd_4_k_cu_44d2ed5a_285354cuda3std3__45__cpo3endE,@object
	.size		_ZN40_INTERNAL_389e48cd_4_k_cu_44d2ed5a_285354cuda3std3__45__cpo3endE,(_ZN40_INTERNAL_389e48cd_4_k_cu_44d2ed5a_285354cuda3std3__419piecewise_constructE - _ZN40_INTERNAL_389e48cd_4_k_cu_44d2ed5a_285354cuda3std3__45__cpo3endE)
_ZN40_INTERNAL_389e48cd_4_k_cu_44d2ed5a_285354cuda3std3__45__cpo3endE:
	.zero		1
	.type		_ZN40_INTERNAL_389e48cd_4_k_cu_44d2ed5a_285354cuda3std3__419piecewise_constructE,@object
	.size		_ZN40_INTERNAL_389e48cd_4_k_cu_44d2ed5a_285354cuda3std3__419piecewise_constructE,(_ZN40_INTERNAL_389e48cd_4_k_cu_44d2ed5a_285354cuda3std3__45__cpo4cendE - _ZN40_INTERNAL_389e48cd_4_k_cu_44d2ed5a_285354cuda3std3__419piecewise_constructE)
_ZN40_INTERNAL_389e48cd_4_k_cu_44d2ed5a_285354cuda3std3__419piecewise_constructE:
	.zero		1
	.type		_ZN40_INTERNAL_389e48cd_4_k_cu_44d2ed5a_285354cuda3std3__45__cpo4cendE,@object
	.size		_ZN40_INTERNAL_389e48cd_4_k_cu_44d2ed5a_285354cuda3std3__45__cpo4cendE,(_ZN40_INTERNAL_389e48cd_4_k_cu_44d2ed5a_285354cuda3std6ranges3__45__cpo4swapE - _ZN40_INTERNAL_389e48cd_4_k_cu_44d2ed5a_285354cuda3std3__45__cpo4cendE)
_ZN40_INTERNAL_389e48cd_4_k_cu_44d2ed5a_285354cuda3std3__45__cpo4cendE:
	.zero		1
	.type		_ZN40_INTERNAL_389e48cd_4_k_cu_44d2ed5a_285354cuda3std6ranges3__45__cpo4swapE,@object
	.size		_ZN40_INTERNAL_389e48cd_4_k_cu_44d2ed5a_285354cuda3std6ranges3__45__cpo4swapE,(.L_10 - _ZN40_INTERNAL_389e48cd_4_k_cu_44d2ed5a_285354cuda3std6ranges3__45__cpo4swapE)
_ZN40_INTERNAL_389e48cd_4_k_cu_44d2ed5a_285354cuda3std6ranges3__45__cpo4swapE:
	.zero		1
.L_10:


//--------------------- .nv.constant0._ZN7cutlass13device_kernelINS_4gemm6kernel13GemmUniversalIN4cute5tupleIJiiiiEEENS1_10collective13CollectiveMmaINS1_35MainloopSm100TmaUmmaWarpSpecializedILi2ELi2ELi4ENS5_IJNS4_1CILi1EEENSA_ILi2EEESB_EEEEENS5_IJNSA_ILi64EEENSA_ILi128EEESG_EEENS_10tfloat32_tENS5_IJlSB_lEEESI_SJ_NS4_8TiledMMAINS4_8MMA_AtomIJNS4_17SM100_MMA_TF32_SSISI_SI_fLi64ELi128ELNS4_4UMMA5MajorE0ELSO_0ELNSN_7ScaleInE0ELSP_0EEEEEENS4_6LayoutINS5_IJSB_SB_SB_EEENS5_IJNSA_ILi0EEESU_SU_EEEEENS5_IJNS4_10UnderscoreESX_SX_EEEEENS4_23SM90_TMA_LOAD_MULTICASTENS4_14ComposedLayoutINS4_7SwizzleILi3ELi4ELi3EEENS4_18smem_ptr_flag_bitsILi32EEENSS_INS5_IJNSA_ILi8EEENSA_ILi32EEEEEENS5_IJS17_SB_EEEEEEEvNS4_8identityENS4_13SM90_TMA_LOADES1B_vS1C_EENS_8epilogue10collective18CollectiveEpilogueINS1F_23Sm100TmaWarpSpecializedILi4ELi2ELi16ELb1ELb0EEEJSH_NS5_IJNSS_ISF_SB_EENSS_IS17_SB_EEEEESI_SJ_SI_SJ_NS1F_6fusion15FusionCallbacksIS1J_NS1N_17LinearCombinationISI_fSI_fLNS_15FloatRoundStyleE2EEESH_S1M_JEEENS4_5SM1004TMEM4LOAD26SM100_TMEM_LOAD_16dp128b8xES1D_S1B_NS4_17SM75_U32x4_LDSM_NENS4_14SM90_TMA_STOREES1B_NS4_17SM90_U32x4_STSM_NENS4_39AutoVectorizingCopyWithAssumedAlignmentILi128EEEEEEvvEEEEvNT_6ParamsE --------------------------
	.section	.nv.constant0._ZN7cutlass13device_kernelINS_4gemm6kernel13GemmUniversalIN4cute5tupleIJiiiiEEENS1_10collective13CollectiveMmaINS1_35MainloopSm100TmaUmmaWarpSpecializedILi2ELi2ELi4ENS5_IJNS4_1CILi1EEENSA_ILi2EEESB_EEEEENS5_IJNSA_ILi64EEENSA_ILi128EEESG_EEENS_10tfloat32_tENS5_IJlSB_lEEESI_SJ_NS4_8TiledMMAINS4_8MMA_AtomIJNS4_17SM100_MMA_TF32_SSISI_SI_fLi64ELi128ELNS4_4UMMA5MajorE0ELSO_0ELNSN_7ScaleInE0ELSP_0EEEEEENS4_6LayoutINS5_IJSB_SB_SB_EEENS5_IJNSA_ILi0EEESU_SU_EEEEENS5_IJNS4_10UnderscoreESX_SX_EEEEENS4_23SM90_TMA_LOAD_MULTICASTENS4_14ComposedLayoutINS4_7SwizzleILi3ELi4ELi3EEENS4_18smem_ptr_flag_bitsILi32EEENSS_INS5_IJNSA_ILi8EEENSA_ILi32EEEEEENS5_IJS17_SB_EEEEEEEvNS4_8identityENS4_13SM90_TMA_LOADES1B_vS1C_EENS_8epilogue10collective18CollectiveEpilogueINS1F_23Sm100TmaWarpSpecializedILi4ELi2ELi16ELb1ELb0EEEJSH_NS5_IJNSS_ISF_SB_EENSS_IS17_SB_EEEEESI_SJ_SI_SJ_NS1F_6fusion15FusionCallbacksIS1J_NS1N_17LinearCombinationISI_fSI_fLNS_15FloatRoundStyleE2EEESH_S1M_JEEENS4_5SM1004TMEM4LOAD26SM100_TMEM_LOAD_16dp128b8xES1D_S1B_NS4_17SM75_U32x4_LDSM_NENS4_14SM90_TMA_STOREES1B_NS4_17SM90_U32x4_STSM_NENS4_39AutoVectorizingCopyWithAssumedAlignmentILi128EEEEEEvvEEEEvNT_6ParamsE,"a",@progbits
	.sectionflags	@""
	.align	4
.nv.constant0._ZN7cutlass13device_kernelINS_4gemm6kernel13GemmUniversalIN4cute5tupleIJiiiiEEENS1_10collective13CollectiveMmaINS1_35MainloopSm100TmaUmmaWarpSpecializedILi2ELi2ELi4ENS5_IJNS4_1CILi1EEENSA_ILi2EEESB_EEEEENS5_IJNSA_ILi64EEENSA_ILi128EEESG_EEENS_10tfloat32_tENS5_IJlSB_lEEESI_SJ_NS4_8TiledMMAINS4_8MMA_AtomIJNS4_17SM100_MMA_TF32_SSISI_SI_fLi64ELi128ELNS4_4UMMA5MajorE0ELSO_0ELNSN_7ScaleInE0ELSP_0EEEEEENS4_6LayoutINS5_IJSB_SB_SB_EEENS5_IJNSA_ILi0EEESU_SU_EEEEENS5_IJNS4_10UnderscoreESX_SX_EEEEENS4_23SM90_TMA_LOAD_MULTICASTENS4_14ComposedLayoutINS4_7SwizzleILi3ELi4ELi3EEENS4_18smem_ptr_flag_bitsILi32EEENSS_INS5_IJNSA_ILi8EEENSA_ILi32EEEEEENS5_IJS17_SB_EEEEEEEvNS4_8identityENS4_13SM90_TMA_LOADES1B_vS1C_EENS_8epilogue10collective18CollectiveEpilogueINS1F_23Sm100TmaWarpSpecializedILi4ELi2ELi16ELb1ELb0EEEJSH_NS5_IJNSS_ISF_SB_EENSS_IS17_SB_EEEEESI_SJ_SI_SJ_NS1F_6fusion15FusionCallbacksIS1J_NS1N_17LinearCombinationISI_fSI_fLNS_15FloatRoundStyleE2EEESH_S1M_JEEENS4_5SM1004TMEM4LOAD26SM100_TMEM_LOAD_16dp128b8xES1D_S1B_NS4_17SM75_U32x4_LDSM_NENS4_14SM90_TMA_STOREES1B_NS4_17SM90_U32x4_STSM_NENS4_39AutoVectorizingCopyWithAssumedAlignmentILi128EEEEEEvvEEEEvNT_6ParamsE:
	.zero		2944


//--------------------- SYMBOLS --------------------------

	.type		.nv.reservedSmem.offset0,@object
	.size		.nv.reservedSmem.offset0,0x4
	.type		.nv.reservedSmem.cap,@object
	.size		.nv.reservedSmem.cap,0x4
	.type		__assertfail,@function
